//
// Generated by NVIDIA NVVM Compiler
//
// Compiler Build ID: CL-36424714
// Cuda compilation tools, release 13.0, V13.0.88
// Based on NVVM 20.0.0
//

.version 9.0
.target sm_100
.address_size 64

	// .globl	prb_batch_f32

.visible .entry prb_batch_f32(
	.param .u64 .ptr .align 1 prb_batch_f32_param_0,
	.param .u32 prb_batch_f32_param_1,
	.param .u32 prb_batch_f32_param_2,
	.param .u64 .ptr .align 1 prb_batch_f32_param_3,
	.param .u64 .ptr .align 1 prb_batch_f32_param_4,
	.param .u64 .ptr .align 1 prb_batch_f32_param_5,
	.param .u32 prb_batch_f32_param_6,
	.param .u32 prb_batch_f32_param_7,
	.param .u64 .ptr .align 1 prb_batch_f32_param_8,
	.param .u32 prb_batch_f32_param_9,
	.param .u64 .ptr .align 1 prb_batch_f32_param_10,
	.param .f32 prb_batch_f32_param_11,
	.param .u64 .ptr .align 1 prb_batch_f32_param_12,
	.param .u64 .ptr .align 1 prb_batch_f32_param_13,
	.param .u64 .ptr .align 1 prb_batch_f32_param_14,
	.param .u64 .ptr .align 1 prb_batch_f32_param_15
)
{
	.local .align 16 .b8 	__local_depot0[96];
	.reg .b64 	%SP;
	.reg .b64 	%SPL;
	.reg .pred 	%p<41>;
	.reg .b16 	%rs<11>;
	.reg .b32 	%r<125>;
	.reg .b32 	%f<126>;
	.reg .b64 	%rd<140>;
	.reg .b64 	%fd<164>;

	mov.u64 	%SPL, __local_depot0;
	ld.param.u64 	%rd18, [prb_batch_f32_param_0];
	ld.param.u32 	%r51, [prb_batch_f32_param_1];
	ld.param.u32 	%r52, [prb_batch_f32_param_2];
	ld.param.u64 	%rd19, [prb_batch_f32_param_3];
	ld.param.u64 	%rd20, [prb_batch_f32_param_4];
	ld.param.u64 	%rd21, [prb_batch_f32_param_5];
	ld.param.u32 	%r55, [prb_batch_f32_param_6];
	ld.param.u32 	%r53, [prb_batch_f32_param_7];
	ld.param.u64 	%rd24, [prb_batch_f32_param_8];
	ld.param.u32 	%r54, [prb_batch_f32_param_9];
	ld.param.u64 	%rd22, [prb_batch_f32_param_10];
	ld.param.f32 	%f16, [prb_batch_f32_param_11];
	ld.param.u64 	%rd23, [prb_batch_f32_param_12];
	ld.param.u64 	%rd25, [prb_batch_f32_param_13];
	ld.param.u64 	%rd26, [prb_batch_f32_param_14];
	ld.param.u64 	%rd27, [prb_batch_f32_param_15];
	cvta.to.global.u64 	%rd1, %rd27;
	cvta.to.global.u64 	%rd2, %rd26;
	cvta.to.global.u64 	%rd3, %rd25;
	cvta.to.global.u64 	%rd4, %rd24;
	add.u64 	%rd5, %SPL, 0;
	add.u64 	%rd6, %SPL, 64;
	mov.u32 	%r1, %ctaid.y;
	setp.ge.s32 	%p1, %r1, %r55;
	@%p1 bra 	$L__BB0_55;
	setp.eq.s64 	%p2, %rd23, 0;
	mov.u32 	%r109, %r1;
	@%p2 bra 	$L__BB0_3;
	cvta.to.global.u64 	%rd30, %rd23;
	mul.wide.u32 	%rd31, %r1, 4;
	add.s64 	%rd32, %rd30, %rd31;
	ld.global.nc.u32 	%r109, [%rd32];
$L__BB0_3:
	cvta.to.global.u64 	%rd33, %rd19;
	mul.wide.u32 	%rd34, %r1, 4;
	add.s64 	%rd35, %rd33, %rd34;
	ld.global.nc.u32 	%r4, [%rd35];
	cvta.to.global.u64 	%rd36, %rd20;
	add.s64 	%rd37, %rd36, %rd34;
	ld.global.nc.u32 	%r5, [%rd37];
	add.s32 	%r6, %r5, 1;
	cvta.to.global.u64 	%rd38, %rd21;
	add.s64 	%rd39, %rd38, %rd34;
	ld.global.nc.u32 	%r56, [%rd39];
	cvt.rn.f32.s32 	%f17, %r4;
	cvt.rn.f32.s32 	%f18, %r56;
	sub.f32 	%f1, %f17, %f18;
	mul.lo.s32 	%r7, %r54, %r1;
	add.s32 	%r57, %r52, %r4;
	add.s32 	%r8, %r57, -1;
	setp.lt.s32 	%p3, %r51, 1;
	@%p3 bra 	$L__BB0_55;
	mul.lo.s32 	%r9, %r109, %r51;
	cvt.rn.f64.s32 	%fd30, %r4;
	rcp.rn.f64 	%fd1, %fd30;
	and.b32  	%r10, %r6, 15;
	and.b32  	%r11, %r6, 7;
	min.s32 	%r59, %r6, 1;
	sub.s32 	%r60, %r5, %r59;
	add.s32 	%r61, %r60, 2;
	sub.s32 	%r12, %r6, %r59;
	and.b32  	%r13, %r61, 15;
	and.b32  	%r14, %r61, 7;
	and.b32  	%r15, %r5, 3;
	and.b32  	%r16, %r6, -16;
	and.b32  	%r17, %r6, 3;
	and.b32  	%r18, %r61, -16;
	and.b32  	%r19, %r61, 3;
	cvta.to.global.u64 	%rd7, %rd22;
	cvta.to.global.u64 	%rd8, %rd18;
	cvt.s64.s32 	%rd9, %r7;
	mov.b16 	%rs9, 0;
	mov.b32 	%r110, 0;
$L__BB0_5:
	add.s32 	%r21, %r110, %r9;
	setp.lt.s32 	%p4, %r110, %r8;
	and.b16  	%rs6, %rs9, 255;
	setp.ne.s16 	%p5, %rs6, 0;
	or.pred  	%p6, %p4, %p5;
	mul.wide.u32 	%rd40, %r110, 4;
	add.s64 	%rd10, %rd7, %rd40;
	@%p6 bra 	$L__BB0_7;
	ld.global.nc.u32 	%r62, [%rd10];
	setp.ge.s32 	%p7, %r62, %r4;
	@%p7 bra 	$L__BB0_10;
$L__BB0_7:
	@%p4 bra 	$L__BB0_9;
	ld.global.nc.u32 	%r107, [%rd10];
	setp.lt.s32 	%p39, %r107, %r4;
	selp.b16 	%rs9, 1, %rs9, %p39;
$L__BB0_9:
	mul.wide.s32 	%rd135, %r21, 4;
	add.s64 	%rd136, %rd3, %rd135;
	mov.b32 	%r108, 2147483647;
	st.global.u32 	[%rd136], %r108;
	add.s64 	%rd137, %rd2, %rd135;
	st.global.u32 	[%rd137], %r108;
	add.s64 	%rd138, %rd1, %rd135;
	st.global.u32 	[%rd138], %r108;
	bra.uni 	$L__BB0_54;
$L__BB0_10:
	setp.lt.s32 	%p8, %r4, 1;
	mov.f64 	%fd149, 0d0000000000000000;
	st.local.v2.f64 	[%rd5], {%fd149, %fd149};
	st.local.v2.f64 	[%rd5+16], {%fd149, %fd149};
	st.local.v2.f64 	[%rd5+32], {%fd149, %fd149};
	st.local.v2.f64 	[%rd5+48], {%fd149, %fd149};
	mov.f64 	%fd150, %fd149;
	@%p8 bra 	$L__BB0_23;
	mov.b32 	%r111, 1;
	mov.f64 	%fd151, 0d0000000000000000;
	mov.f64 	%fd150, %fd151;
	mov.f64 	%fd149, %fd151;
$L__BB0_12:
	mov.u32 	%r22, %r111;
	setp.lt.s32 	%p9, %r5, 1;
	sub.s32 	%r64, %r110, %r4;
	add.s32 	%r65, %r64, %r22;
	mul.wide.s32 	%rd41, %r65, 4;
	add.s64 	%rd42, %rd8, %rd41;
	ld.global.nc.f32 	%f19, [%rd42];
	cvt.rn.f64.u32 	%fd7, %r22;
	cvt.f64.f32 	%fd8, %f19;
	add.f64 	%fd151, %fd151, %fd8;
	@%p9 bra 	$L__BB0_21;
	setp.lt.u32 	%p10, %r5, 4;
	mov.b32 	%r114, 1;
	mov.f64 	%fd155, %fd7;
	@%p10 bra 	$L__BB0_17;
	and.b32  	%r68, %r5, 2147483644;
	neg.s32 	%r113, %r68;
	add.s64 	%rd139, %rd5, 16;
	mov.b32 	%r112, 0;
	mov.f64 	%fd155, %fd7;
$L__BB0_15:
	ld.local.f64 	%fd33, [%rd139+-8];
	fma.rn.f64 	%fd34, %fd155, %fd8, %fd33;
	st.local.f64 	[%rd139+-8], %fd34;
	mul.f64 	%fd35, %fd155, %fd7;
	ld.local.v2.f64 	{%fd36, %fd37}, [%rd139];
	fma.rn.f64 	%fd38, %fd35, %fd8, %fd36;
	mul.f64 	%fd39, %fd35, %fd7;
	fma.rn.f64 	%fd40, %fd39, %fd8, %fd37;
	st.local.v2.f64 	[%rd139], {%fd38, %fd40};
	mul.f64 	%fd41, %fd39, %fd7;
	ld.local.f64 	%fd42, [%rd139+16];
	fma.rn.f64 	%fd43, %fd41, %fd8, %fd42;
	st.local.f64 	[%rd139+16], %fd43;
	mul.f64 	%fd155, %fd41, %fd7;
	add.s32 	%r113, %r113, 4;
	add.s32 	%r112, %r112, 4;
	add.s64 	%rd139, %rd139, 32;
	setp.ne.s32 	%p11, %r113, 0;
	@%p11 bra 	$L__BB0_15;
	add.s32 	%r114, %r112, 1;
$L__BB0_17:
	setp.eq.s32 	%p12, %r15, 0;
	@%p12 bra 	$L__BB0_21;
	setp.eq.s32 	%p13, %r15, 1;
	mul.wide.u32 	%rd43, %r114, 8;
	add.s64 	%rd14, %rd5, %rd43;
	ld.local.f64 	%fd44, [%rd14];
	fma.rn.f64 	%fd45, %fd155, %fd8, %fd44;
	st.local.f64 	[%rd14], %fd45;
	@%p13 bra 	$L__BB0_21;
	mul.f64 	%fd46, %fd155, %fd7;
	setp.eq.s32 	%p14, %r15, 2;
	ld.local.f64 	%fd47, [%rd14+8];
	fma.rn.f64 	%fd48, %fd46, %fd8, %fd47;
	st.local.f64 	[%rd14+8], %fd48;
	mul.f64 	%fd13, %fd46, %fd7;
	@%p14 bra 	$L__BB0_21;
	ld.local.f64 	%fd49, [%rd14+16];
	fma.rn.f64 	%fd50, %fd13, %fd8, %fd49;
	st.local.f64 	[%rd14+16], %fd50;
$L__BB0_21:
	add.f64 	%fd149, %fd149, %fd8;
	fma.rn.f64 	%fd150, %fd8, %fd8, %fd150;
	add.s32 	%r111, %r22, 1;
	setp.eq.s32 	%p15, %r22, %r4;
	@%p15 bra 	$L__BB0_22;
	bra.uni 	$L__BB0_12;
$L__BB0_22:
	st.local.f64 	[%rd5], %fd151;
$L__BB0_23:
	setp.lt.s32 	%p16, %r5, 0;
	@%p16 bra 	$L__BB0_39;
	mov.b32 	%r115, 0;
$L__BB0_25:
	mov.u32 	%r32, %r115;
	setp.lt.u32 	%p17, %r5, 15;
	mul.lo.s32 	%r71, %r32, %r53;
	cvt.s64.s32 	%rd44, %r71;
	add.s64 	%rd15, %rd44, %rd9;
	mov.f64 	%fd163, 0d0000000000000000;
	mov.b32 	%r118, 0;
	@%p17 bra 	$L__BB0_28;
	mov.f64 	%fd163, 0d0000000000000000;
	mov.b32 	%r116, 0;
$L__BB0_27:
	.pragma "nounroll";
	cvt.u64.u32 	%rd45, %r116;
	add.s64 	%rd46, %rd15, %rd45;
	shl.b64 	%rd47, %rd46, 2;
	add.s64 	%rd48, %rd4, %rd47;
	ld.global.nc.f32 	%f20, [%rd48];
	cvt.f64.f32 	%fd54, %f20;
	mul.wide.u32 	%rd49, %r116, 8;
	add.s64 	%rd50, %rd5, %rd49;
	ld.local.v2.f64 	{%fd55, %fd56}, [%rd50];
	fma.rn.f64 	%fd57, %fd55, %fd54, %fd163;
	ld.global.nc.f32 	%f21, [%rd48+4];
	cvt.f64.f32 	%fd58, %f21;
	fma.rn.f64 	%fd59, %fd56, %fd58, %fd57;
	ld.global.nc.f32 	%f22, [%rd48+8];
	cvt.f64.f32 	%fd60, %f22;
	ld.local.v2.f64 	{%fd61, %fd62}, [%rd50+16];
	fma.rn.f64 	%fd63, %fd61, %fd60, %fd59;
	ld.global.nc.f32 	%f23, [%rd48+12];
	cvt.f64.f32 	%fd64, %f23;
	fma.rn.f64 	%fd65, %fd62, %fd64, %fd63;
	ld.global.nc.f32 	%f24, [%rd48+16];
	cvt.f64.f32 	%fd66, %f24;
	ld.local.v2.f64 	{%fd67, %fd68}, [%rd50+32];
	fma.rn.f64 	%fd69, %fd67, %fd66, %fd65;
	ld.global.nc.f32 	%f25, [%rd48+20];
	cvt.f64.f32 	%fd70, %f25;
	fma.rn.f64 	%fd71, %fd68, %fd70, %fd69;
	ld.global.nc.f32 	%f26, [%rd48+24];
	cvt.f64.f32 	%fd72, %f26;
	ld.local.v2.f64 	{%fd73, %fd74}, [%rd50+48];
	fma.rn.f64 	%fd75, %fd73, %fd72, %fd71;
	ld.global.nc.f32 	%f27, [%rd48+28];
	cvt.f64.f32 	%fd76, %f27;
	fma.rn.f64 	%fd77, %fd74, %fd76, %fd75;
	ld.global.nc.f32 	%f28, [%rd48+32];
	cvt.f64.f32 	%fd78, %f28;
	ld.local.v2.f64 	{%fd79, %fd80}, [%rd50+64];
	fma.rn.f64 	%fd81, %fd79, %fd78, %fd77;
	ld.global.nc.f32 	%f29, [%rd48+36];
	cvt.f64.f32 	%fd82, %f29;
	fma.rn.f64 	%fd83, %fd80, %fd82, %fd81;
	ld.global.nc.f32 	%f30, [%rd48+40];
	cvt.f64.f32 	%fd84, %f30;
	ld.local.v2.f64 	{%fd85, %fd86}, [%rd50+80];
	fma.rn.f64 	%fd87, %fd85, %fd84, %fd83;
	ld.global.nc.f32 	%f31, [%rd48+44];
	cvt.f64.f32 	%fd88, %f31;
	fma.rn.f64 	%fd89, %fd86, %fd88, %fd87;
	ld.global.nc.f32 	%f32, [%rd48+48];
	cvt.f64.f32 	%fd90, %f32;
	ld.local.v2.f64 	{%fd91, %fd92}, [%rd50+96];
	fma.rn.f64 	%fd93, %fd91, %fd90, %fd89;
	ld.global.nc.f32 	%f33, [%rd48+52];
	cvt.f64.f32 	%fd94, %f33;
	fma.rn.f64 	%fd95, %fd92, %fd94, %fd93;
	ld.global.nc.f32 	%f34, [%rd48+56];
	cvt.f64.f32 	%fd96, %f34;
	ld.local.v2.f64 	{%fd97, %fd98}, [%rd50+112];
	fma.rn.f64 	%fd99, %fd97, %fd96, %fd95;
	ld.global.nc.f32 	%f35, [%rd48+60];
	cvt.f64.f32 	%fd100, %f35;
	fma.rn.f64 	%fd163, %fd98, %fd100, %fd99;
	add.s32 	%r116, %r116, 16;
	setp.ne.s32 	%p18, %r116, %r16;
	mov.u32 	%r118, %r16;
	@%p18 bra 	$L__BB0_27;
$L__BB0_28:
	setp.eq.s32 	%p19, %r10, 0;
	@%p19 bra 	$L__BB0_38;
	add.s32 	%r73, %r10, -1;
	setp.lt.u32 	%p20, %r73, 7;
	@%p20 bra 	$L__BB0_31;
	cvt.u64.u32 	%rd51, %r118;
	add.s64 	%rd52, %rd15, %rd51;
	shl.b64 	%rd53, %rd52, 2;
	add.s64 	%rd54, %rd4, %rd53;
	ld.global.nc.f32 	%f36, [%rd54];
	cvt.f64.f32 	%fd102, %f36;
	mul.wide.u32 	%rd55, %r118, 8;
	add.s64 	%rd56, %rd5, %rd55;
	ld.local.f64 	%fd103, [%rd56];
	fma.rn.f64 	%fd104, %fd103, %fd102, %fd163;
	ld.global.nc.f32 	%f37, [%rd54+4];
	cvt.f64.f32 	%fd105, %f37;
	ld.local.f64 	%fd106, [%rd56+8];
	fma.rn.f64 	%fd107, %fd106, %fd105, %fd104;
	ld.global.nc.f32 	%f38, [%rd54+8];
	cvt.f64.f32 	%fd108, %f38;
	ld.local.f64 	%fd109, [%rd56+16];
	fma.rn.f64 	%fd110, %fd109, %fd108, %fd107;
	ld.global.nc.f32 	%f39, [%rd54+12];
	cvt.f64.f32 	%fd111, %f39;
	ld.local.f64 	%fd112, [%rd56+24];
	fma.rn.f64 	%fd113, %fd112, %fd111, %fd110;
	ld.global.nc.f32 	%f40, [%rd54+16];
	cvt.f64.f32 	%fd114, %f40;
	ld.local.f64 	%fd115, [%rd56+32];
	fma.rn.f64 	%fd116, %fd115, %fd114, %fd113;
	ld.global.nc.f32 	%f41, [%rd54+20];
	cvt.f64.f32 	%fd117, %f41;
	ld.local.f64 	%fd118, [%rd56+40];
	fma.rn.f64 	%fd119, %fd118, %fd117, %fd116;
	ld.global.nc.f32 	%f42, [%rd54+24];
	cvt.f64.f32 	%fd120, %f42;
	ld.local.f64 	%fd121, [%rd56+48];
	fma.rn.f64 	%fd122, %fd121, %fd120, %fd119;
	ld.global.nc.f32 	%f43, [%rd54+28];
	cvt.f64.f32 	%fd123, %f43;
	ld.local.f64 	%fd124, [%rd56+56];
	fma.rn.f64 	%fd163, %fd124, %fd123, %fd122;
	add.s32 	%r118, %r118, 8;
$L__BB0_31:
	setp.eq.s32 	%p21, %r11, 0;
	@%p21 bra 	$L__BB0_38;
	add.s32 	%r74, %r11, -1;
	setp.lt.u32 	%p22, %r74, 3;
	@%p22 bra 	$L__BB0_34;
	cvt.u64.u32 	%rd57, %r118;
	add.s64 	%rd58, %rd15, %rd57;
	shl.b64 	%rd59, %rd58, 2;
	add.s64 	%rd60, %rd4, %rd59;
	ld.global.nc.f32 	%f44, [%rd60];
	cvt.f64.f32 	%fd126, %f44;
	mul.wide.u32 	%rd61, %r118, 8;
	add.s64 	%rd62, %rd5, %rd61;
	ld.local.f64 	%fd127, [%rd62];
	fma.rn.f64 	%fd128, %fd127, %fd126, %fd163;
	ld.global.nc.f32 	%f45, [%rd60+4];
	cvt.f64.f32 	%fd129, %f45;
	ld.local.f64 	%fd130, [%rd62+8];
	fma.rn.f64 	%fd131, %fd130, %fd129, %fd128;
	ld.global.nc.f32 	%f46, [%rd60+8];
	cvt.f64.f32 	%fd132, %f46;
	ld.local.f64 	%fd133, [%rd62+16];
	fma.rn.f64 	%fd134, %fd133, %fd132, %fd131;
	ld.global.nc.f32 	%f47, [%rd60+12];
	cvt.f64.f32 	%fd135, %f47;
	ld.local.f64 	%fd136, [%rd62+24];
	fma.rn.f64 	%fd163, %fd136, %fd135, %fd134;
	add.s32 	%r118, %r118, 4;
$L__BB0_34:
	setp.eq.s32 	%p23, %r17, 0;
	@%p23 bra 	$L__BB0_38;
	setp.eq.s32 	%p24, %r17, 1;
	cvt.u64.u32 	%rd63, %r118;
	add.s64 	%rd64, %rd15, %rd63;
	shl.b64 	%rd65, %rd64, 2;
	add.s64 	%rd16, %rd4, %rd65;
	ld.global.nc.f32 	%f48, [%rd16];
	cvt.f64.f32 	%fd137, %f48;
	mul.wide.u32 	%rd66, %r118, 8;
	add.s64 	%rd17, %rd5, %rd66;
	ld.local.f64 	%fd138, [%rd17];
	fma.rn.f64 	%fd163, %fd138, %fd137, %fd163;
	@%p24 bra 	$L__BB0_38;
	setp.eq.s32 	%p25, %r17, 2;
	ld.global.nc.f32 	%f49, [%rd16+4];
	cvt.f64.f32 	%fd139, %f49;
	ld.local.f64 	%fd140, [%rd17+8];
	fma.rn.f64 	%fd163, %fd140, %fd139, %fd163;
	@%p25 bra 	$L__BB0_38;
	ld.global.nc.f32 	%f50, [%rd16+8];
	cvt.f64.f32 	%fd141, %f50;
	ld.local.f64 	%fd142, [%rd17+16];
	fma.rn.f64 	%fd163, %fd142, %fd141, %fd163;
$L__BB0_38:
	cvt.rn.f32.f64 	%f51, %fd163;
	mul.wide.u32 	%rd67, %r32, 4;
	add.s64 	%rd68, %rd6, %rd67;
	st.local.f32 	[%rd68], %f51;
	add.s32 	%r115, %r32, 1;
	setp.eq.s32 	%p26, %r32, %r5;
	@%p26 bra 	$L__BB0_39;
	bra.uni 	$L__BB0_25;
$L__BB0_39:
	mov.f32 	%f125, 0f00000000;
	@%p16 bra 	$L__BB0_53;
	add.s32 	%r122, %r5, 1;
	setp.lt.u32 	%p28, %r12, 15;
	mov.f32 	%f125, 0f00000000;
	@%p28 bra 	$L__BB0_43;
	mov.b32 	%r121, 0;
	mov.f32 	%f125, 0f00000000;
$L__BB0_42:
	.pragma "nounroll";
	add.s32 	%r76, %r122, -1;
	mul.wide.u32 	%rd69, %r76, 4;
	add.s64 	%rd70, %rd6, %rd69;
	ld.local.f32 	%f56, [%rd70];
	fma.rn.f32 	%f57, %f125, %f1, %f56;
	add.s32 	%r77, %r122, -2;
	mul.wide.u32 	%rd71, %r77, 4;
	add.s64 	%rd72, %rd6, %rd71;
	ld.local.f32 	%f58, [%rd72];
	fma.rn.f32 	%f59, %f57, %f1, %f58;
	add.s32 	%r78, %r122, -3;
	mul.wide.u32 	%rd73, %r78, 4;
	add.s64 	%rd74, %rd6, %rd73;
	ld.local.f32 	%f60, [%rd74];
	fma.rn.f32 	%f61, %f59, %f1, %f60;
	add.s32 	%r79, %r122, -4;
	mul.wide.u32 	%rd75, %r79, 4;
	add.s64 	%rd76, %rd6, %rd75;
	ld.local.f32 	%f62, [%rd76];
	fma.rn.f32 	%f63, %f61, %f1, %f62;
	add.s32 	%r80, %r122, -5;
	mul.wide.u32 	%rd77, %r80, 4;
	add.s64 	%rd78, %rd6, %rd77;
	ld.local.f32 	%f64, [%rd78];
	fma.rn.f32 	%f65, %f63, %f1, %f64;
	add.s32 	%r81, %r122, -6;
	mul.wide.u32 	%rd79, %r81, 4;
	add.s64 	%rd80, %rd6, %rd79;
	ld.local.f32 	%f66, [%rd80];
	fma.rn.f32 	%f67, %f65, %f1, %f66;
	add.s32 	%r82, %r122, -7;
	mul.wide.u32 	%rd81, %r82, 4;
	add.s64 	%rd82, %rd6, %rd81;
	ld.local.f32 	%f68, [%rd82];
	fma.rn.f32 	%f69, %f67, %f1, %f68;
	add.s32 	%r83, %r122, -8;
	mul.wide.u32 	%rd83, %r83, 4;
	add.s64 	%rd84, %rd6, %rd83;
	ld.local.f32 	%f70, [%rd84];
	fma.rn.f32 	%f71, %f69, %f1, %f70;
	add.s32 	%r84, %r122, -9;
	mul.wide.u32 	%rd85, %r84, 4;
	add.s64 	%rd86, %rd6, %rd85;
	ld.local.f32 	%f72, [%rd86];
	fma.rn.f32 	%f73, %f71, %f1, %f72;
	add.s32 	%r85, %r122, -10;
	mul.wide.u32 	%rd87, %r85, 4;
	add.s64 	%rd88, %rd6, %rd87;
	ld.local.f32 	%f74, [%rd88];
	fma.rn.f32 	%f75, %f73, %f1, %f74;
	add.s32 	%r86, %r122, -11;
	mul.wide.u32 	%rd89, %r86, 4;
	add.s64 	%rd90, %rd6, %rd89;
	ld.local.f32 	%f76, [%rd90];
	fma.rn.f32 	%f77, %f75, %f1, %f76;
	add.s32 	%r87, %r122, -12;
	mul.wide.u32 	%rd91, %r87, 4;
	add.s64 	%rd92, %rd6, %rd91;
	ld.local.f32 	%f78, [%rd92];
	fma.rn.f32 	%f79, %f77, %f1, %f78;
	add.s32 	%r88, %r122, -13;
	mul.wide.u32 	%rd93, %r88, 4;
	add.s64 	%rd94, %rd6, %rd93;
	ld.local.f32 	%f80, [%rd94];
	fma.rn.f32 	%f81, %f79, %f1, %f80;
	add.s32 	%r89, %r122, -14;
	mul.wide.u32 	%rd95, %r89, 4;
	add.s64 	%rd96, %rd6, %rd95;
	ld.local.f32 	%f82, [%rd96];
	fma.rn.f32 	%f83, %f81, %f1, %f82;
	add.s32 	%r90, %r122, -15;
	mul.wide.u32 	%rd97, %r90, 4;
	add.s64 	%rd98, %rd6, %rd97;
	ld.local.f32 	%f84, [%rd98];
	fma.rn.f32 	%f85, %f83, %f1, %f84;
	add.s32 	%r122, %r122, -16;
	mul.wide.u32 	%rd99, %r122, 4;
	add.s64 	%rd100, %rd6, %rd99;
	ld.local.f32 	%f86, [%rd100];
	fma.rn.f32 	%f125, %f85, %f1, %f86;
	add.s32 	%r121, %r121, 16;
	setp.ne.s32 	%p29, %r121, %r18;
	@%p29 bra 	$L__BB0_42;
$L__BB0_43:
	setp.eq.s32 	%p30, %r13, 0;
	@%p30 bra 	$L__BB0_53;
	add.s32 	%r91, %r13, -1;
	setp.lt.u32 	%p31, %r91, 7;
	@%p31 bra 	$L__BB0_46;
	add.s32 	%r92, %r122, -1;
	mul.wide.u32 	%rd101, %r92, 4;
	add.s64 	%rd102, %rd6, %rd101;
	ld.local.f32 	%f88, [%rd102];
	fma.rn.f32 	%f89, %f125, %f1, %f88;
	add.s32 	%r93, %r122, -2;
	mul.wide.u32 	%rd103, %r93, 4;
	add.s64 	%rd104, %rd6, %rd103;
	ld.local.f32 	%f90, [%rd104];
	fma.rn.f32 	%f91, %f89, %f1, %f90;
	add.s32 	%r94, %r122, -3;
	mul.wide.u32 	%rd105, %r94, 4;
	add.s64 	%rd106, %rd6, %rd105;
	ld.local.f32 	%f92, [%rd106];
	fma.rn.f32 	%f93, %f91, %f1, %f92;
	add.s32 	%r95, %r122, -4;
	mul.wide.u32 	%rd107, %r95, 4;
	add.s64 	%rd108, %rd6, %rd107;
	ld.local.f32 	%f94, [%rd108];
	fma.rn.f32 	%f95, %f93, %f1, %f94;
	add.s32 	%r96, %r122, -5;
	mul.wide.u32 	%rd109, %r96, 4;
	add.s64 	%rd110, %rd6, %rd109;
	ld.local.f32 	%f96, [%rd110];
	fma.rn.f32 	%f97, %f95, %f1, %f96;
	add.s32 	%r97, %r122, -6;
	mul.wide.u32 	%rd111, %r97, 4;
	add.s64 	%rd112, %rd6, %rd111;
	ld.local.f32 	%f98, [%rd112];
	fma.rn.f32 	%f99, %f97, %f1, %f98;
	add.s32 	%r98, %r122, -7;
	mul.wide.u32 	%rd113, %r98, 4;
	add.s64 	%rd114, %rd6, %rd113;
	ld.local.f32 	%f100, [%rd114];
	fma.rn.f32 	%f101, %f99, %f1, %f100;
	add.s32 	%r122, %r122, -8;
	mul.wide.u32 	%rd115, %r122, 4;
	add.s64 	%rd116, %rd6, %rd115;
	ld.local.f32 	%f102, [%rd116];
	fma.rn.f32 	%f125, %f101, %f1, %f102;
$L__BB0_46:
	setp.eq.s32 	%p32, %r14, 0;
	@%p32 bra 	$L__BB0_53;
	add.s32 	%r99, %r14, -1;
	setp.lt.u32 	%p33, %r99, 3;
	@%p33 bra 	$L__BB0_49;
	add.s32 	%r100, %r122, -1;
	mul.wide.u32 	%rd117, %r100, 4;
	add.s64 	%rd118, %rd6, %rd117;
	ld.local.f32 	%f104, [%rd118];
	fma.rn.f32 	%f105, %f125, %f1, %f104;
	add.s32 	%r101, %r122, -2;
	mul.wide.u32 	%rd119, %r101, 4;
	add.s64 	%rd120, %rd6, %rd119;
	ld.local.f32 	%f106, [%rd120];
	fma.rn.f32 	%f107, %f105, %f1, %f106;
	add.s32 	%r102, %r122, -3;
	mul.wide.u32 	%rd121, %r102, 4;
	add.s64 	%rd122, %rd6, %rd121;
	ld.local.f32 	%f108, [%rd122];
	fma.rn.f32 	%f109, %f107, %f1, %f108;
	add.s32 	%r122, %r122, -4;
	mul.wide.u32 	%rd123, %r122, 4;
	add.s64 	%rd124, %rd6, %rd123;
	ld.local.f32 	%f110, [%rd124];
	fma.rn.f32 	%f125, %f109, %f1, %f110;
$L__BB0_49:
	setp.eq.s32 	%p34, %r19, 0;
	@%p34 bra 	$L__BB0_53;
	setp.eq.s32 	%p35, %r19, 1;
	add.s32 	%r103, %r122, -1;
	mul.wide.u32 	%rd125, %r103, 4;
	add.s64 	%rd126, %rd6, %rd125;
	ld.local.f32 	%f111, [%rd126];
	fma.rn.f32 	%f125, %f125, %f1, %f111;
	@%p35 bra 	$L__BB0_53;
	setp.eq.s32 	%p36, %r19, 2;
	add.s32 	%r104, %r122, -2;
	mul.wide.u32 	%rd127, %r104, 4;
	add.s64 	%rd128, %rd6, %rd127;
	ld.local.f32 	%f112, [%rd128];
	fma.rn.f32 	%f125, %f125, %f1, %f112;
	@%p36 bra 	$L__BB0_53;
	add.s32 	%r105, %r122, -3;
	mul.wide.u32 	%rd129, %r105, 4;
	add.s64 	%rd130, %rd6, %rd129;
	ld.local.f32 	%f113, [%rd130];
	fma.rn.f32 	%f125, %f125, %f1, %f113;
$L__BB0_53:
	mul.f64 	%fd143, %fd1, %fd149;
	mul.f64 	%fd144, %fd1, %fd150;
	mul.f64 	%fd145, %fd143, %fd143;
	sub.f64 	%fd146, %fd144, %fd145;
	setp.lt.f64 	%p37, %fd146, 0d0000000000000000;
	selp.f64 	%fd147, 0d0000000000000000, %fd146, %p37;
	sqrt.rn.f64 	%fd148, %fd147;
	cvt.rn.f32.f64 	%f114, %fd148;
	mul.wide.s32 	%rd131, %r21, 4;
	add.s64 	%rd132, %rd3, %rd131;
	st.global.f32 	[%rd132], %f125;
	mul.f32 	%f115, %f16, %f114;
	add.f32 	%f116, %f115, %f125;
	add.s64 	%rd133, %rd2, %rd131;
	st.global.f32 	[%rd133], %f116;
	sub.f32 	%f117, %f125, %f115;
	add.s64 	%rd134, %rd1, %rd131;
	st.global.f32 	[%rd134], %f117;
	mov.b16 	%rs9, 0;
$L__BB0_54:
	add.s32 	%r110, %r110, 1;
	setp.ne.s32 	%p40, %r110, %r51;
	@%p40 bra 	$L__BB0_5;
$L__BB0_55:
	ret;

}
	// .globl	prb_many_series_one_param_f32
.visible .entry prb_many_series_one_param_f32(
	.param .u64 .ptr .align 1 prb_many_series_one_param_f32_param_0,
	.param .u32 prb_many_series_one_param_f32_param_1,
	.param .u32 prb_many_series_one_param_f32_param_2,
	.param .u32 prb_many_series_one_param_f32_param_3,
	.param .u32 prb_many_series_one_param_f32_param_4,
	.param .u32 prb_many_series_one_param_f32_param_5,
	.param .u32 prb_many_series_one_param_f32_param_6,
	.param .u64 .ptr .align 1 prb_many_series_one_param_f32_param_7,
	.param .u32 prb_many_series_one_param_f32_param_8,
	.param .u64 .ptr .align 1 prb_many_series_one_param_f32_param_9,
	.param .u64 .ptr .align 1 prb_many_series_one_param_f32_param_10,
	.param .f32 prb_many_series_one_param_f32_param_11,
	.param .u64 .ptr .align 1 prb_many_series_one_param_f32_param_12,
	.param .u64 .ptr .align 1 prb_many_series_one_param_f32_param_13,
	.param .u64 .ptr .align 1 prb_many_series_one_param_f32_param_14
)
{
	.local .align 16 .b8 	__local_depot1[96];
	.reg .b64 	%SP;
	.reg .b64 	%SPL;
	.reg .pred 	%p<115>;
	.reg .b32 	%r<355>;
	.reg .b32 	%f<332>;
	.reg .b64 	%rd<344>;
	.reg .b64 	%fd<659>;

	mov.u64 	%SPL, __local_depot1;
	ld.param.u64 	%rd31, [prb_many_series_one_param_f32_param_0];
	ld.param.u32 	%r145, [prb_many_series_one_param_f32_param_1];
	ld.param.u32 	%r146, [prb_many_series_one_param_f32_param_2];
	ld.param.u32 	%r147, [prb_many_series_one_param_f32_param_3];
	ld.param.u32 	%r148, [prb_many_series_one_param_f32_param_4];
	ld.param.u32 	%r149, [prb_many_series_one_param_f32_param_5];
	ld.param.u64 	%rd32, [prb_many_series_one_param_f32_param_7];
	ld.param.u64 	%rd33, [prb_many_series_one_param_f32_param_9];
	ld.param.u64 	%rd30, [prb_many_series_one_param_f32_param_10];
	ld.param.f32 	%f51, [prb_many_series_one_param_f32_param_11];
	ld.param.u64 	%rd34, [prb_many_series_one_param_f32_param_12];
	ld.param.u64 	%rd35, [prb_many_series_one_param_f32_param_13];
	ld.param.u64 	%rd36, [prb_many_series_one_param_f32_param_14];
	cvta.to.global.u64 	%rd1, %rd36;
	cvta.to.global.u64 	%rd2, %rd35;
	cvta.to.global.u64 	%rd3, %rd34;
	cvta.to.global.u64 	%rd4, %rd32;
	cvta.to.global.u64 	%rd5, %rd31;
	cvta.to.global.u64 	%rd6, %rd33;
	add.u64 	%rd7, %SPL, 0;
	add.u64 	%rd8, %SPL, 64;
	mov.u32 	%r151, %ctaid.x;
	mov.u32 	%r152, %ntid.x;
	mul.lo.s32 	%r1, %r151, %r152;
	mov.u32 	%r2, %tid.x;
	add.s32 	%r3, %r1, %r2;
	setp.ge.s32 	%p1, %r3, %r145;
	@%p1 bra 	$L__BB1_149;
	add.s32 	%r4, %r148, 1;
	cvt.rn.f32.s32 	%f52, %r147;
	cvt.rn.f32.s32 	%f53, %r149;
	sub.f32 	%f1, %f52, %f53;
	setp.eq.s64 	%p2, %rd30, 0;
	mov.b32 	%r308, 0;
	@%p2 bra 	$L__BB1_3;
	cvta.to.global.u64 	%rd39, %rd30;
	mul.wide.s32 	%rd40, %r3, 4;
	add.s64 	%rd41, %rd39, %rd40;
	ld.global.nc.u32 	%r308, [%rd41];
$L__BB1_3:
	add.s32 	%r7, %r147, -1;
	add.s32 	%r8, %r7, %r308;
	setp.lt.s32 	%p3, %r146, 1;
	@%p3 bra 	$L__BB1_149;
	setp.gt.s32 	%p4, %r147, 0;
	cvt.rn.f64.s32 	%fd146, %r147;
	rcp.rn.f64 	%fd1, %fd146;
	@%p4 bra 	$L__BB1_62;
	setp.gt.s32 	%p68, %r148, -1;
	@%p68 bra 	$L__BB1_28;
	and.b32  	%r9, %r146, 3;
	setp.lt.u32 	%p94, %r146, 4;
	mov.b32 	%r317, 0;
	@%p94 bra 	$L__BB1_22;
	and.b32  	%r317, %r146, 2147483644;
	mul.f64 	%fd542, %fd1, 0d0000000000000000;
	mul.f64 	%fd543, %fd542, %fd542;
	sub.f64 	%fd544, %fd542, %fd543;
	setp.lt.f64 	%p95, %fd544, 0d0000000000000000;
	selp.f64 	%fd545, 0d0000000000000000, %fd544, %p95;
	sqrt.rn.f64 	%fd546, %fd545;
	cvt.rn.f32.f64 	%f294, %fd546;
	mul.f32 	%f295, %f51, %f294;
	add.f32 	%f2, %f295, 0f00000000;
	mov.f32 	%f296, 0f00000000;
	sub.f32 	%f3, %f296, %f295;
	add.s32 	%r284, %r2, %r145;
	add.s32 	%r312, %r284, %r1;
	shl.b32 	%r12, %r145, 2;
	shl.b32 	%r285, %r145, 1;
	add.s32 	%r311, %r3, %r285;
	mad.lo.s32 	%r310, %r145, 3, %r3;
	mov.b32 	%r313, 0;
	mul.wide.s32 	%rd11, %r145, 4;
	mov.u32 	%r309, %r3;
$L__BB1_8:
	mul.wide.s32 	%rd304, %r309, 4;
	add.s64 	%rd9, %rd6, %rd304;
	ld.global.nc.u32 	%r286, [%rd9];
	setp.lt.s32 	%p96, %r313, %r8;
	setp.lt.s32 	%p97, %r286, %r147;
	or.pred  	%p98, %p96, %p97;
	@%p98 bra 	$L__BB1_10;
	add.s64 	%rd306, %rd3, %rd304;
	mov.b32 	%r288, 0;
	st.global.u32 	[%rd306], %r288;
	add.s64 	%rd307, %rd2, %rd304;
	st.global.f32 	[%rd307], %f2;
	mov.f64 	%fd563, 0d0000000000000000;
	mov.f32 	%f305, %f3;
	bra.uni 	$L__BB1_11;
$L__BB1_10:
	mul.wide.s32 	%rd308, %r309, 4;
	add.s64 	%rd309, %rd3, %rd308;
	mov.b32 	%r289, 2147483647;
	st.global.u32 	[%rd309], %r289;
	add.s64 	%rd310, %rd2, %rd308;
	st.global.u32 	[%rd310], %r289;
	mov.f32 	%f305, 0f7FFFFFFF;
$L__BB1_11:
	mul.wide.s32 	%rd311, %r309, 4;
	add.s64 	%rd10, %rd1, %rd311;
	st.global.f32 	[%rd10], %f305;
	add.s64 	%rd12, %rd9, %rd11;
	ld.global.nc.u32 	%r290, [%rd12];
	add.s32 	%r20, %r313, 1;
	setp.lt.s32 	%p99, %r20, %r8;
	setp.lt.s32 	%p100, %r290, %r147;
	or.pred  	%p101, %p99, %p100;
	@%p101 bra 	$L__BB1_13;
	mul.wide.s32 	%rd312, %r312, 4;
	add.s64 	%rd313, %rd3, %rd312;
	mov.b32 	%r292, 0;
	st.global.u32 	[%rd313], %r292;
	add.s64 	%rd314, %rd2, %rd312;
	st.global.f32 	[%rd314], %f2;
	mov.f64 	%fd563, 0d0000000000000000;
	mov.f32 	%f306, %f3;
	bra.uni 	$L__BB1_14;
$L__BB1_13:
	mul.wide.s32 	%rd315, %r312, 4;
	add.s64 	%rd316, %rd3, %rd315;
	mov.b32 	%r293, 2147483647;
	st.global.u32 	[%rd316], %r293;
	add.s64 	%rd317, %rd2, %rd315;
	st.global.u32 	[%rd317], %r293;
	mov.f32 	%f306, 0f7FFFFFFF;
$L__BB1_14:
	add.s64 	%rd13, %rd10, %rd11;
	st.global.f32 	[%rd13], %f306;
	add.s64 	%rd14, %rd12, %rd11;
	ld.global.nc.u32 	%r294, [%rd14];
	add.s32 	%r21, %r20, 1;
	setp.lt.s32 	%p102, %r21, %r8;
	setp.lt.s32 	%p103, %r294, %r147;
	or.pred  	%p104, %p102, %p103;
	@%p104 bra 	$L__BB1_16;
	mul.wide.s32 	%rd318, %r311, 4;
	add.s64 	%rd319, %rd3, %rd318;
	mov.b32 	%r296, 0;
	st.global.u32 	[%rd319], %r296;
	add.s64 	%rd320, %rd2, %rd318;
	st.global.f32 	[%rd320], %f2;
	mov.f64 	%fd563, 0d0000000000000000;
	mov.f32 	%f307, %f3;
	bra.uni 	$L__BB1_17;
$L__BB1_16:
	mul.wide.s32 	%rd321, %r311, 4;
	add.s64 	%rd322, %rd3, %rd321;
	mov.b32 	%r297, 2147483647;
	st.global.u32 	[%rd322], %r297;
	add.s64 	%rd323, %rd2, %rd321;
	st.global.u32 	[%rd323], %r297;
	mov.f32 	%f307, 0f7FFFFFFF;
$L__BB1_17:
	add.s64 	%rd15, %rd13, %rd11;
	st.global.f32 	[%rd15], %f307;
	add.s64 	%rd324, %rd14, %rd11;
	ld.global.nc.u32 	%r298, [%rd324];
	add.s32 	%r22, %r21, 1;
	setp.lt.s32 	%p105, %r22, %r8;
	setp.lt.s32 	%p106, %r298, %r147;
	or.pred  	%p107, %p105, %p106;
	@%p107 bra 	$L__BB1_19;
	mul.wide.s32 	%rd325, %r310, 4;
	add.s64 	%rd326, %rd3, %rd325;
	mov.b32 	%r300, 0;
	st.global.u32 	[%rd326], %r300;
	add.s64 	%rd327, %rd2, %rd325;
	st.global.f32 	[%rd327], %f2;
	mov.f64 	%fd563, 0d0000000000000000;
	mov.f32 	%f308, %f3;
	bra.uni 	$L__BB1_20;
$L__BB1_19:
	mul.wide.s32 	%rd328, %r310, 4;
	add.s64 	%rd329, %rd3, %rd328;
	mov.b32 	%r301, 2147483647;
	st.global.u32 	[%rd329], %r301;
	add.s64 	%rd330, %rd2, %rd328;
	st.global.u32 	[%rd330], %r301;
	mov.f32 	%f308, 0f7FFFFFFF;
$L__BB1_20:
	add.s64 	%rd331, %rd15, %rd11;
	st.global.f32 	[%rd331], %f308;
	add.s32 	%r312, %r312, %r12;
	add.s32 	%r311, %r311, %r12;
	add.s32 	%r310, %r310, %r12;
	add.s32 	%r309, %r309, %r12;
	add.s32 	%r313, %r22, 1;
	setp.ne.s32 	%p108, %r313, %r317;
	@%p108 bra 	$L__BB1_8;
	st.local.v2.f64 	[%rd7], {%fd563, %fd563};
	st.local.v2.f64 	[%rd7+16], {%fd563, %fd563};
	st.local.v2.f64 	[%rd7+32], {%fd563, %fd563};
	st.local.v2.f64 	[%rd7+48], {%fd563, %fd563};
$L__BB1_22:
	setp.eq.s32 	%p109, %r9, 0;
	@%p109 bra 	$L__BB1_149;
	mul.f64 	%fd551, %fd1, 0d0000000000000000;
	mul.f64 	%fd552, %fd551, %fd551;
	sub.f64 	%fd553, %fd551, %fd552;
	setp.lt.f64 	%p110, %fd553, 0d0000000000000000;
	selp.f64 	%fd554, 0d0000000000000000, %fd553, %p110;
	sqrt.rn.f64 	%fd555, %fd554;
	cvt.rn.f32.f64 	%f301, %fd555;
	mul.f32 	%f302, %f51, %f301;
	add.f32 	%f8, %f302, 0f00000000;
	mov.f32 	%f303, 0f00000000;
	sub.f32 	%f9, %f303, %f302;
	mad.lo.s32 	%r316, %r317, %r145, %r3;
	neg.s32 	%r315, %r9;
$L__BB1_24:
	.pragma "nounroll";
	mul.wide.s32 	%rd332, %r316, 4;
	add.s64 	%rd333, %rd6, %rd332;
	ld.global.nc.u32 	%r302, [%rd333];
	setp.lt.s32 	%p111, %r317, %r8;
	setp.lt.s32 	%p112, %r302, %r147;
	or.pred  	%p113, %p111, %p112;
	@%p113 bra 	$L__BB1_26;
	add.s64 	%rd335, %rd3, %rd332;
	mov.b32 	%r304, 0;
	st.global.u32 	[%rd335], %r304;
	add.s64 	%rd336, %rd2, %rd332;
	st.global.f32 	[%rd336], %f8;
	mov.f32 	%f309, %f9;
	bra.uni 	$L__BB1_27;
$L__BB1_26:
	add.s64 	%rd338, %rd3, %rd332;
	mov.b32 	%r305, 2147483647;
	st.global.u32 	[%rd338], %r305;
	add.s64 	%rd339, %rd2, %rd332;
	st.global.u32 	[%rd339], %r305;
	mov.f32 	%f309, 0f7FFFFFFF;
$L__BB1_27:
	add.s64 	%rd341, %rd1, %rd332;
	st.global.f32 	[%rd341], %f309;
	add.s32 	%r317, %r317, 1;
	add.s32 	%r316, %r316, %r145;
	add.s32 	%r315, %r315, 1;
	setp.eq.s32 	%p114, %r315, 0;
	@%p114 bra 	$L__BB1_149;
	bra.uni 	$L__BB1_24;
$L__BB1_28:
	and.b32  	%r37, %r4, 15;
	add.s32 	%r38, %r37, -1;
	and.b32  	%r39, %r4, 7;
	add.s32 	%r40, %r39, -1;
	min.s32 	%r244, %r4, 1;
	sub.s32 	%r245, %r148, %r244;
	add.s32 	%r246, %r245, 2;
	sub.s32 	%r41, %r4, %r244;
	and.b32  	%r42, %r246, 15;
	add.s32 	%r43, %r42, -1;
	and.b32  	%r44, %r246, 7;
	add.s32 	%r45, %r44, -1;
	and.b32  	%r46, %r4, -16;
	and.b32  	%r47, %r4, 3;
	and.b32  	%r48, %r246, -16;
	and.b32  	%r49, %r246, 3;
	mul.f64 	%fd443, %fd1, 0d0000000000000000;
	mul.f64 	%fd444, %fd443, %fd443;
	sub.f64 	%fd445, %fd443, %fd444;
	setp.lt.f64 	%p69, %fd445, 0d0000000000000000;
	selp.f64 	%fd446, 0d0000000000000000, %fd445, %p69;
	sqrt.rn.f64 	%fd447, %fd446;
	cvt.rn.f32.f64 	%f197, %fd447;
	mul.f32 	%f11, %f51, %f197;
	neg.s32 	%r50, %r46;
	add.s64 	%rd16, %rd4, 32;
	add.s64 	%rd17, %rd7, 64;
	mov.b32 	%r318, 0;
$L__BB1_29:
	mad.lo.s32 	%r52, %r318, %r145, %r3;
	mul.wide.s32 	%rd213, %r52, 4;
	add.s64 	%rd214, %rd6, %rd213;
	ld.global.nc.u32 	%r247, [%rd214];
	setp.lt.s32 	%p70, %r318, %r8;
	setp.lt.s32 	%p71, %r247, %r147;
	or.pred  	%p72, %p70, %p71;
	@%p72 bra 	$L__BB1_48;
	mov.f64 	%fd448, 0d0000000000000000;
	st.local.v2.f64 	[%rd7], {%fd448, %fd448};
	st.local.v2.f64 	[%rd7+16], {%fd448, %fd448};
	st.local.v2.f64 	[%rd7+32], {%fd448, %fd448};
	st.local.v2.f64 	[%rd7+48], {%fd448, %fd448};
	mov.b32 	%r319, 0;
$L__BB1_31:
	mov.u32 	%r53, %r319;
	ld.param.u32 	%r307, [prb_many_series_one_param_f32_param_6];
	setp.lt.u32 	%p73, %r148, 15;
	mul.lo.s32 	%r251, %r53, %r307;
	cvt.s64.s32 	%rd18, %r251;
	mov.f64 	%fd603, 0d0000000000000000;
	mov.b32 	%r322, 0;
	@%p73 bra 	$L__BB1_34;
	shl.b64 	%rd215, %rd18, 2;
	add.s64 	%rd343, %rd16, %rd215;
	mov.f64 	%fd603, 0d0000000000000000;
	mov.u64 	%rd342, %rd17;
	mov.u32 	%r320, %r50;
$L__BB1_33:
	.pragma "nounroll";
	ld.global.nc.f32 	%f198, [%rd343+-32];
	cvt.f64.f32 	%fd452, %f198;
	ld.local.v2.f64 	{%fd453, %fd454}, [%rd342+-64];
	fma.rn.f64 	%fd455, %fd453, %fd452, %fd603;
	ld.global.nc.f32 	%f199, [%rd343+-28];
	cvt.f64.f32 	%fd456, %f199;
	fma.rn.f64 	%fd457, %fd454, %fd456, %fd455;
	ld.global.nc.f32 	%f200, [%rd343+-24];
	cvt.f64.f32 	%fd458, %f200;
	ld.local.v2.f64 	{%fd459, %fd460}, [%rd342+-48];
	fma.rn.f64 	%fd461, %fd459, %fd458, %fd457;
	ld.global.nc.f32 	%f201, [%rd343+-20];
	cvt.f64.f32 	%fd462, %f201;
	fma.rn.f64 	%fd463, %fd460, %fd462, %fd461;
	ld.global.nc.f32 	%f202, [%rd343+-16];
	cvt.f64.f32 	%fd464, %f202;
	ld.local.v2.f64 	{%fd465, %fd466}, [%rd342+-32];
	fma.rn.f64 	%fd467, %fd465, %fd464, %fd463;
	ld.global.nc.f32 	%f203, [%rd343+-12];
	cvt.f64.f32 	%fd468, %f203;
	fma.rn.f64 	%fd469, %fd466, %fd468, %fd467;
	ld.global.nc.f32 	%f204, [%rd343+-8];
	cvt.f64.f32 	%fd470, %f204;
	ld.local.v2.f64 	{%fd471, %fd472}, [%rd342+-16];
	fma.rn.f64 	%fd473, %fd471, %fd470, %fd469;
	ld.global.nc.f32 	%f205, [%rd343+-4];
	cvt.f64.f32 	%fd474, %f205;
	fma.rn.f64 	%fd475, %fd472, %fd474, %fd473;
	ld.global.nc.f32 	%f206, [%rd343];
	cvt.f64.f32 	%fd476, %f206;
	ld.local.v2.f64 	{%fd477, %fd478}, [%rd342];
	fma.rn.f64 	%fd479, %fd477, %fd476, %fd475;
	ld.global.nc.f32 	%f207, [%rd343+4];
	cvt.f64.f32 	%fd480, %f207;
	fma.rn.f64 	%fd481, %fd478, %fd480, %fd479;
	ld.global.nc.f32 	%f208, [%rd343+8];
	cvt.f64.f32 	%fd482, %f208;
	ld.local.v2.f64 	{%fd483, %fd484}, [%rd342+16];
	fma.rn.f64 	%fd485, %fd483, %fd482, %fd481;
	ld.global.nc.f32 	%f209, [%rd343+12];
	cvt.f64.f32 	%fd486, %f209;
	fma.rn.f64 	%fd487, %fd484, %fd486, %fd485;
	ld.global.nc.f32 	%f210, [%rd343+16];
	cvt.f64.f32 	%fd488, %f210;
	ld.local.v2.f64 	{%fd489, %fd490}, [%rd342+32];
	fma.rn.f64 	%fd491, %fd489, %fd488, %fd487;
	ld.global.nc.f32 	%f211, [%rd343+20];
	cvt.f64.f32 	%fd492, %f211;
	fma.rn.f64 	%fd493, %fd490, %fd492, %fd491;
	ld.global.nc.f32 	%f212, [%rd343+24];
	cvt.f64.f32 	%fd494, %f212;
	ld.local.v2.f64 	{%fd495, %fd496}, [%rd342+48];
	fma.rn.f64 	%fd497, %fd495, %fd494, %fd493;
	ld.global.nc.f32 	%f213, [%rd343+28];
	cvt.f64.f32 	%fd498, %f213;
	fma.rn.f64 	%fd603, %fd496, %fd498, %fd497;
	add.s32 	%r320, %r320, 16;
	add.s64 	%rd343, %rd343, 64;
	add.s64 	%rd342, %rd342, 128;
	setp.ne.s32 	%p74, %r320, 0;
	mov.u32 	%r322, %r46;
	@%p74 bra 	$L__BB1_33;
$L__BB1_34:
	setp.eq.s32 	%p75, %r37, 0;
	@%p75 bra 	$L__BB1_44;
	setp.lt.u32 	%p76, %r38, 7;
	@%p76 bra 	$L__BB1_37;
	cvt.u64.u32 	%rd216, %r322;
	add.s64 	%rd217, %rd216, %rd18;
	shl.b64 	%rd218, %rd217, 2;
	add.s64 	%rd219, %rd4, %rd218;
	ld.global.nc.f32 	%f214, [%rd219];
	cvt.f64.f32 	%fd500, %f214;
	mul.wide.u32 	%rd220, %r322, 8;
	add.s64 	%rd221, %rd7, %rd220;
	ld.local.f64 	%fd501, [%rd221];
	fma.rn.f64 	%fd502, %fd501, %fd500, %fd603;
	ld.global.nc.f32 	%f215, [%rd219+4];
	cvt.f64.f32 	%fd503, %f215;
	ld.local.f64 	%fd504, [%rd221+8];
	fma.rn.f64 	%fd505, %fd504, %fd503, %fd502;
	ld.global.nc.f32 	%f216, [%rd219+8];
	cvt.f64.f32 	%fd506, %f216;
	ld.local.f64 	%fd507, [%rd221+16];
	fma.rn.f64 	%fd508, %fd507, %fd506, %fd505;
	ld.global.nc.f32 	%f217, [%rd219+12];
	cvt.f64.f32 	%fd509, %f217;
	ld.local.f64 	%fd510, [%rd221+24];
	fma.rn.f64 	%fd511, %fd510, %fd509, %fd508;
	ld.global.nc.f32 	%f218, [%rd219+16];
	cvt.f64.f32 	%fd512, %f218;
	ld.local.f64 	%fd513, [%rd221+32];
	fma.rn.f64 	%fd514, %fd513, %fd512, %fd511;
	ld.global.nc.f32 	%f219, [%rd219+20];
	cvt.f64.f32 	%fd515, %f219;
	ld.local.f64 	%fd516, [%rd221+40];
	fma.rn.f64 	%fd517, %fd516, %fd515, %fd514;
	ld.global.nc.f32 	%f220, [%rd219+24];
	cvt.f64.f32 	%fd518, %f220;
	ld.local.f64 	%fd519, [%rd221+48];
	fma.rn.f64 	%fd520, %fd519, %fd518, %fd517;
	ld.global.nc.f32 	%f221, [%rd219+28];
	cvt.f64.f32 	%fd521, %f221;
	ld.local.f64 	%fd522, [%rd221+56];
	fma.rn.f64 	%fd603, %fd522, %fd521, %fd520;
	add.s32 	%r322, %r322, 8;
$L__BB1_37:
	setp.eq.s32 	%p77, %r39, 0;
	@%p77 bra 	$L__BB1_44;
	setp.lt.u32 	%p78, %r40, 3;
	@%p78 bra 	$L__BB1_40;
	cvt.u64.u32 	%rd222, %r322;
	add.s64 	%rd223, %rd222, %rd18;
	shl.b64 	%rd224, %rd223, 2;
	add.s64 	%rd225, %rd4, %rd224;
	ld.global.nc.f32 	%f222, [%rd225];
	cvt.f64.f32 	%fd524, %f222;
	mul.wide.u32 	%rd226, %r322, 8;
	add.s64 	%rd227, %rd7, %rd226;
	ld.local.f64 	%fd525, [%rd227];
	fma.rn.f64 	%fd526, %fd525, %fd524, %fd603;
	ld.global.nc.f32 	%f223, [%rd225+4];
	cvt.f64.f32 	%fd527, %f223;
	ld.local.f64 	%fd528, [%rd227+8];
	fma.rn.f64 	%fd529, %fd528, %fd527, %fd526;
	ld.global.nc.f32 	%f224, [%rd225+8];
	cvt.f64.f32 	%fd530, %f224;
	ld.local.f64 	%fd531, [%rd227+16];
	fma.rn.f64 	%fd532, %fd531, %fd530, %fd529;
	ld.global.nc.f32 	%f225, [%rd225+12];
	cvt.f64.f32 	%fd533, %f225;
	ld.local.f64 	%fd534, [%rd227+24];
	fma.rn.f64 	%fd603, %fd534, %fd533, %fd532;
	add.s32 	%r322, %r322, 4;
$L__BB1_40:
	setp.eq.s32 	%p79, %r47, 0;
	@%p79 bra 	$L__BB1_44;
	setp.eq.s32 	%p80, %r47, 1;
	cvt.u64.u32 	%rd228, %r322;
	add.s64 	%rd229, %rd228, %rd18;
	shl.b64 	%rd230, %rd229, 2;
	add.s64 	%rd24, %rd4, %rd230;
	ld.global.nc.f32 	%f226, [%rd24];
	cvt.f64.f32 	%fd535, %f226;
	mul.wide.u32 	%rd231, %r322, 8;
	add.s64 	%rd25, %rd7, %rd231;
	ld.local.f64 	%fd536, [%rd25];
	fma.rn.f64 	%fd603, %fd536, %fd535, %fd603;
	@%p80 bra 	$L__BB1_44;
	setp.eq.s32 	%p81, %r47, 2;
	ld.global.nc.f32 	%f227, [%rd24+4];
	cvt.f64.f32 	%fd537, %f227;
	ld.local.f64 	%fd538, [%rd25+8];
	fma.rn.f64 	%fd603, %fd538, %fd537, %fd603;
	@%p81 bra 	$L__BB1_44;
	ld.global.nc.f32 	%f228, [%rd24+8];
	cvt.f64.f32 	%fd539, %f228;
	ld.local.f64 	%fd540, [%rd25+16];
	fma.rn.f64 	%fd603, %fd540, %fd539, %fd603;
$L__BB1_44:
	cvt.rn.f32.f64 	%f229, %fd603;
	mul.wide.u32 	%rd232, %r53, 4;
	add.s64 	%rd233, %rd8, %rd232;
	st.local.f32 	[%rd233], %f229;
	add.s32 	%r319, %r53, 1;
	setp.eq.s32 	%p82, %r53, %r148;
	@%p82 bra 	$L__BB1_45;
	bra.uni 	$L__BB1_31;
$L__BB1_45:
	mov.f32 	%f311, 0f00000000;
	@%p68 bra 	$L__BB1_46;
	bra.uni 	$L__BB1_61;
$L__BB1_46:
	setp.lt.u32 	%p84, %r41, 15;
	mov.f32 	%f311, 0f00000000;
	mov.u32 	%r326, %r4;
	@%p84 bra 	$L__BB1_51;
	mov.b32 	%r325, 0;
	mov.f32 	%f311, 0f00000000;
	mov.u32 	%r326, %r4;
	bra.uni 	$L__BB1_50;
$L__BB1_48:
	mul.wide.s32 	%rd299, %r52, 4;
	add.s64 	%rd300, %rd3, %rd299;
	mov.b32 	%r281, 2147483647;
	st.global.u32 	[%rd300], %r281;
	add.s64 	%rd301, %rd2, %rd299;
	st.global.u32 	[%rd301], %r281;
	mov.f32 	%f312, 0f7FFFFFFF;
$L__BB1_49:
	mul.wide.s32 	%rd302, %r52, 4;
	add.s64 	%rd303, %rd1, %rd302;
	st.global.f32 	[%rd303], %f312;
	add.s32 	%r318, %r318, 1;
	setp.eq.s32 	%p93, %r318, %r146;
	@%p93 bra 	$L__BB1_149;
	bra.uni 	$L__BB1_29;
$L__BB1_50:
	.pragma "nounroll";
	add.s32 	%r253, %r326, -1;
	mul.wide.u32 	%rd234, %r253, 4;
	add.s64 	%rd235, %rd8, %rd234;
	ld.local.f32 	%f234, [%rd235];
	fma.rn.f32 	%f235, %f311, %f1, %f234;
	add.s32 	%r254, %r326, -2;
	mul.wide.u32 	%rd236, %r254, 4;
	add.s64 	%rd237, %rd8, %rd236;
	ld.local.f32 	%f236, [%rd237];
	fma.rn.f32 	%f237, %f235, %f1, %f236;
	add.s32 	%r255, %r326, -3;
	mul.wide.u32 	%rd238, %r255, 4;
	add.s64 	%rd239, %rd8, %rd238;
	ld.local.f32 	%f238, [%rd239];
	fma.rn.f32 	%f239, %f237, %f1, %f238;
	add.s32 	%r256, %r326, -4;
	mul.wide.u32 	%rd240, %r256, 4;
	add.s64 	%rd241, %rd8, %rd240;
	ld.local.f32 	%f240, [%rd241];
	fma.rn.f32 	%f241, %f239, %f1, %f240;
	add.s32 	%r257, %r326, -5;
	mul.wide.u32 	%rd242, %r257, 4;
	add.s64 	%rd243, %rd8, %rd242;
	ld.local.f32 	%f242, [%rd243];
	fma.rn.f32 	%f243, %f241, %f1, %f242;
	add.s32 	%r258, %r326, -6;
	mul.wide.u32 	%rd244, %r258, 4;
	add.s64 	%rd245, %rd8, %rd244;
	ld.local.f32 	%f244, [%rd245];
	fma.rn.f32 	%f245, %f243, %f1, %f244;
	add.s32 	%r259, %r326, -7;
	mul.wide.u32 	%rd246, %r259, 4;
	add.s64 	%rd247, %rd8, %rd246;
	ld.local.f32 	%f246, [%rd247];
	fma.rn.f32 	%f247, %f245, %f1, %f246;
	add.s32 	%r260, %r326, -8;
	mul.wide.u32 	%rd248, %r260, 4;
	add.s64 	%rd249, %rd8, %rd248;
	ld.local.f32 	%f248, [%rd249];
	fma.rn.f32 	%f249, %f247, %f1, %f248;
	add.s32 	%r261, %r326, -9;
	mul.wide.u32 	%rd250, %r261, 4;
	add.s64 	%rd251, %rd8, %rd250;
	ld.local.f32 	%f250, [%rd251];
	fma.rn.f32 	%f251, %f249, %f1, %f250;
	add.s32 	%r262, %r326, -10;
	mul.wide.u32 	%rd252, %r262, 4;
	add.s64 	%rd253, %rd8, %rd252;
	ld.local.f32 	%f252, [%rd253];
	fma.rn.f32 	%f253, %f251, %f1, %f252;
	add.s32 	%r263, %r326, -11;
	mul.wide.u32 	%rd254, %r263, 4;
	add.s64 	%rd255, %rd8, %rd254;
	ld.local.f32 	%f254, [%rd255];
	fma.rn.f32 	%f255, %f253, %f1, %f254;
	add.s32 	%r264, %r326, -12;
	mul.wide.u32 	%rd256, %r264, 4;
	add.s64 	%rd257, %rd8, %rd256;
	ld.local.f32 	%f256, [%rd257];
	fma.rn.f32 	%f257, %f255, %f1, %f256;
	add.s32 	%r265, %r326, -13;
	mul.wide.u32 	%rd258, %r265, 4;
	add.s64 	%rd259, %rd8, %rd258;
	ld.local.f32 	%f258, [%rd259];
	fma.rn.f32 	%f259, %f257, %f1, %f258;
	add.s32 	%r266, %r326, -14;
	mul.wide.u32 	%rd260, %r266, 4;
	add.s64 	%rd261, %rd8, %rd260;
	ld.local.f32 	%f260, [%rd261];
	fma.rn.f32 	%f261, %f259, %f1, %f260;
	add.s32 	%r267, %r326, -15;
	mul.wide.u32 	%rd262, %r267, 4;
	add.s64 	%rd263, %rd8, %rd262;
	ld.local.f32 	%f262, [%rd263];
	fma.rn.f32 	%f263, %f261, %f1, %f262;
	add.s32 	%r326, %r326, -16;
	mul.wide.u32 	%rd264, %r326, 4;
	add.s64 	%rd265, %rd8, %rd264;
	ld.local.f32 	%f264, [%rd265];
	fma.rn.f32 	%f311, %f263, %f1, %f264;
	add.s32 	%r325, %r325, 16;
	setp.eq.s32 	%p85, %r325, %r48;
	@%p85 bra 	$L__BB1_51;
	bra.uni 	$L__BB1_50;
$L__BB1_51:
	setp.eq.s32 	%p86, %r42, 0;
	@%p86 bra 	$L__BB1_61;
	setp.lt.u32 	%p87, %r43, 7;
	@%p87 bra 	$L__BB1_54;
	add.s32 	%r268, %r326, -1;
	mul.wide.u32 	%rd266, %r268, 4;
	add.s64 	%rd267, %rd8, %rd266;
	ld.local.f32 	%f266, [%rd267];
	fma.rn.f32 	%f267, %f311, %f1, %f266;
	add.s32 	%r269, %r326, -2;
	mul.wide.u32 	%rd268, %r269, 4;
	add.s64 	%rd269, %rd8, %rd268;
	ld.local.f32 	%f268, [%rd269];
	fma.rn.f32 	%f269, %f267, %f1, %f268;
	add.s32 	%r270, %r326, -3;
	mul.wide.u32 	%rd270, %r270, 4;
	add.s64 	%rd271, %rd8, %rd270;
	ld.local.f32 	%f270, [%rd271];
	fma.rn.f32 	%f271, %f269, %f1, %f270;
	add.s32 	%r271, %r326, -4;
	mul.wide.u32 	%rd272, %r271, 4;
	add.s64 	%rd273, %rd8, %rd272;
	ld.local.f32 	%f272, [%rd273];
	fma.rn.f32 	%f273, %f271, %f1, %f272;
	add.s32 	%r272, %r326, -5;
	mul.wide.u32 	%rd274, %r272, 4;
	add.s64 	%rd275, %rd8, %rd274;
	ld.local.f32 	%f274, [%rd275];
	fma.rn.f32 	%f275, %f273, %f1, %f274;
	add.s32 	%r273, %r326, -6;
	mul.wide.u32 	%rd276, %r273, 4;
	add.s64 	%rd277, %rd8, %rd276;
	ld.local.f32 	%f276, [%rd277];
	fma.rn.f32 	%f277, %f275, %f1, %f276;
	add.s32 	%r274, %r326, -7;
	mul.wide.u32 	%rd278, %r274, 4;
	add.s64 	%rd279, %rd8, %rd278;
	ld.local.f32 	%f278, [%rd279];
	fma.rn.f32 	%f279, %f277, %f1, %f278;
	add.s32 	%r326, %r326, -8;
	mul.wide.u32 	%rd280, %r326, 4;
	add.s64 	%rd281, %rd8, %rd280;
	ld.local.f32 	%f280, [%rd281];
	fma.rn.f32 	%f311, %f279, %f1, %f280;
$L__BB1_54:
	setp.eq.s32 	%p88, %r44, 0;
	@%p88 bra 	$L__BB1_61;
	setp.lt.u32 	%p89, %r45, 3;
	@%p89 bra 	$L__BB1_57;
	add.s32 	%r275, %r326, -1;
	mul.wide.u32 	%rd282, %r275, 4;
	add.s64 	%rd283, %rd8, %rd282;
	ld.local.f32 	%f282, [%rd283];
	fma.rn.f32 	%f283, %f311, %f1, %f282;
	add.s32 	%r276, %r326, -2;
	mul.wide.u32 	%rd284, %r276, 4;
	add.s64 	%rd285, %rd8, %rd284;
	ld.local.f32 	%f284, [%rd285];
	fma.rn.f32 	%f285, %f283, %f1, %f284;
	add.s32 	%r277, %r326, -3;
	mul.wide.u32 	%rd286, %r277, 4;
	add.s64 	%rd287, %rd8, %rd286;
	ld.local.f32 	%f286, [%rd287];
	fma.rn.f32 	%f287, %f285, %f1, %f286;
	add.s32 	%r326, %r326, -4;
	mul.wide.u32 	%rd288, %r326, 4;
	add.s64 	%rd289, %rd8, %rd288;
	ld.local.f32 	%f288, [%rd289];
	fma.rn.f32 	%f311, %f287, %f1, %f288;
$L__BB1_57:
	setp.eq.s32 	%p90, %r49, 0;
	@%p90 bra 	$L__BB1_61;
	setp.eq.s32 	%p91, %r49, 1;
	add.s32 	%r278, %r326, -1;
	mul.wide.u32 	%rd290, %r278, 4;
	add.s64 	%rd291, %rd8, %rd290;
	ld.local.f32 	%f289, [%rd291];
	fma.rn.f32 	%f311, %f311, %f1, %f289;
	@%p91 bra 	$L__BB1_61;
	setp.eq.s32 	%p92, %r49, 2;
	add.s32 	%r279, %r326, -2;
	mul.wide.u32 	%rd292, %r279, 4;
	add.s64 	%rd293, %rd8, %rd292;
	ld.local.f32 	%f290, [%rd293];
	fma.rn.f32 	%f311, %f311, %f1, %f290;
	@%p92 bra 	$L__BB1_61;
	add.s32 	%r280, %r326, -3;
	mul.wide.u32 	%rd294, %r280, 4;
	add.s64 	%rd295, %rd8, %rd294;
	ld.local.f32 	%f291, [%rd295];
	fma.rn.f32 	%f311, %f311, %f1, %f291;
$L__BB1_61:
	mul.wide.s32 	%rd296, %r52, 4;
	add.s64 	%rd297, %rd3, %rd296;
	st.global.f32 	[%rd297], %f311;
	add.f32 	%f292, %f11, %f311;
	add.s64 	%rd298, %rd2, %rd296;
	st.global.f32 	[%rd298], %f292;
	sub.f32 	%f312, %f311, %f11;
	bra.uni 	$L__BB1_49;
$L__BB1_62:
	setp.gt.s32 	%p5, %r148, 0;
	@%p5 bra 	$L__BB1_100;
	setp.gt.s32 	%p41, %r148, -1;
	@%p41 bra 	$L__BB1_82;
	and.b32  	%r72, %r147, 7;
	add.s32 	%r73, %r72, -1;
	and.b32  	%r74, %r147, 3;
	and.b32  	%r75, %r147, 2147483640;
	and.b32  	%r76, %r147, 1;
	mov.b32 	%r329, 0;
	mul.wide.s32 	%rd201, %r145, 4;
$L__BB1_65:
	mad.lo.s32 	%r78, %r329, %r145, %r3;
	mul.wide.s32 	%rd181, %r78, 4;
	add.s64 	%rd182, %rd6, %rd181;
	ld.global.nc.u32 	%r229, [%rd182];
	setp.lt.s32 	%p55, %r329, %r8;
	setp.lt.s32 	%p56, %r229, %r147;
	or.pred  	%p57, %p55, %p56;
	@%p57 bra 	$L__BB1_80;
	setp.lt.u32 	%p58, %r7, 7;
	sub.s32 	%r79, %r329, %r147;
	mov.f64 	%fd619, 0d0000000000000000;
	mov.b32 	%r332, 1;
	mov.f64 	%fd618, %fd619;
	@%p58 bra 	$L__BB1_69;
	mov.f64 	%fd619, 0d0000000000000000;
	mov.b32 	%r330, 1;
$L__BB1_68:
	.pragma "nounroll";
	add.s32 	%r233, %r79, %r330;
	mad.lo.s32 	%r234, %r233, %r145, %r3;
	mul.wide.s32 	%rd183, %r234, 4;
	add.s64 	%rd184, %rd5, %rd183;
	ld.global.nc.f32 	%f176, [%rd184];
	cvt.f64.f32 	%fd398, %f176;
	add.f64 	%fd399, %fd618, %fd398;
	fma.rn.f64 	%fd400, %fd398, %fd398, %fd619;
	add.s64 	%rd186, %rd184, %rd201;
	ld.global.nc.f32 	%f177, [%rd186];
	cvt.f64.f32 	%fd401, %f177;
	add.f64 	%fd402, %fd399, %fd401;
	fma.rn.f64 	%fd403, %fd401, %fd401, %fd400;
	add.s64 	%rd187, %rd186, %rd201;
	ld.global.nc.f32 	%f178, [%rd187];
	cvt.f64.f32 	%fd404, %f178;
	add.f64 	%fd405, %fd402, %fd404;
	fma.rn.f64 	%fd406, %fd404, %fd404, %fd403;
	add.s64 	%rd188, %rd187, %rd201;
	ld.global.nc.f32 	%f179, [%rd188];
	cvt.f64.f32 	%fd407, %f179;
	add.f64 	%fd408, %fd405, %fd407;
	fma.rn.f64 	%fd409, %fd407, %fd407, %fd406;
	add.s64 	%rd189, %rd188, %rd201;
	ld.global.nc.f32 	%f180, [%rd189];
	cvt.f64.f32 	%fd410, %f180;
	add.f64 	%fd411, %fd408, %fd410;
	fma.rn.f64 	%fd412, %fd410, %fd410, %fd409;
	add.s64 	%rd190, %rd189, %rd201;
	ld.global.nc.f32 	%f181, [%rd190];
	cvt.f64.f32 	%fd413, %f181;
	add.f64 	%fd414, %fd411, %fd413;
	fma.rn.f64 	%fd415, %fd413, %fd413, %fd412;
	add.s64 	%rd191, %rd190, %rd201;
	ld.global.nc.f32 	%f182, [%rd191];
	cvt.f64.f32 	%fd416, %f182;
	add.f64 	%fd417, %fd414, %fd416;
	fma.rn.f64 	%fd418, %fd416, %fd416, %fd415;
	add.s64 	%rd192, %rd191, %rd201;
	ld.global.nc.f32 	%f183, [%rd192];
	cvt.f64.f32 	%fd419, %f183;
	add.f64 	%fd618, %fd417, %fd419;
	fma.rn.f64 	%fd619, %fd419, %fd419, %fd418;
	add.s32 	%r332, %r330, 8;
	add.s32 	%r235, %r330, 7;
	setp.ne.s32 	%p59, %r235, %r75;
	mov.u32 	%r330, %r332;
	@%p59 bra 	$L__BB1_68;
$L__BB1_69:
	setp.eq.s32 	%p60, %r72, 0;
	@%p60 bra 	$L__BB1_77;
	setp.lt.u32 	%p61, %r73, 3;
	@%p61 bra 	$L__BB1_72;
	add.s32 	%r236, %r79, %r332;
	mad.lo.s32 	%r237, %r236, %r145, %r3;
	mul.wide.s32 	%rd193, %r237, 4;
	add.s64 	%rd194, %rd5, %rd193;
	ld.global.nc.f32 	%f184, [%rd194];
	cvt.f64.f32 	%fd421, %f184;
	add.f64 	%fd422, %fd618, %fd421;
	fma.rn.f64 	%fd423, %fd421, %fd421, %fd619;
	add.s64 	%rd196, %rd194, %rd201;
	ld.global.nc.f32 	%f185, [%rd196];
	cvt.f64.f32 	%fd424, %f185;
	add.f64 	%fd425, %fd422, %fd424;
	fma.rn.f64 	%fd426, %fd424, %fd424, %fd423;
	add.s64 	%rd197, %rd196, %rd201;
	ld.global.nc.f32 	%f186, [%rd197];
	cvt.f64.f32 	%fd427, %f186;
	add.f64 	%fd428, %fd425, %fd427;
	fma.rn.f64 	%fd429, %fd427, %fd427, %fd426;
	add.s64 	%rd198, %rd197, %rd201;
	ld.global.nc.f32 	%f187, [%rd198];
	cvt.f64.f32 	%fd430, %f187;
	add.f64 	%fd618, %fd428, %fd430;
	fma.rn.f64 	%fd619, %fd430, %fd430, %fd429;
	add.s32 	%r332, %r332, 4;
$L__BB1_72:
	setp.eq.s32 	%p62, %r74, 0;
	@%p62 bra 	$L__BB1_77;
	setp.eq.s32 	%p63, %r74, 1;
	@%p63 bra 	$L__BB1_75;
	add.s32 	%r238, %r79, %r332;
	mad.lo.s32 	%r239, %r238, %r145, %r3;
	mul.wide.s32 	%rd199, %r239, 4;
	add.s64 	%rd200, %rd5, %rd199;
	ld.global.nc.f32 	%f188, [%rd200];
	cvt.f64.f32 	%fd432, %f188;
	add.f64 	%fd433, %fd618, %fd432;
	fma.rn.f64 	%fd434, %fd432, %fd432, %fd619;
	add.s64 	%rd202, %rd200, %rd201;
	ld.global.nc.f32 	%f189, [%rd202];
	cvt.f64.f32 	%fd435, %f189;
	add.f64 	%fd618, %fd433, %fd435;
	fma.rn.f64 	%fd619, %fd435, %fd435, %fd434;
	add.s32 	%r332, %r332, 2;
$L__BB1_75:
	setp.eq.s32 	%p64, %r76, 0;
	@%p64 bra 	$L__BB1_77;
	add.s32 	%r240, %r79, %r332;
	mad.lo.s32 	%r241, %r240, %r145, %r3;
	mul.wide.s32 	%rd203, %r241, 4;
	add.s64 	%rd204, %rd5, %rd203;
	ld.global.nc.f32 	%f190, [%rd204];
	cvt.f64.f32 	%fd436, %f190;
	add.f64 	%fd618, %fd618, %fd436;
	fma.rn.f64 	%fd619, %fd436, %fd436, %fd619;
$L__BB1_77:
	setp.gt.s32 	%p65, %r148, -1;
	mov.f32 	%f319, 0f00000000;
	@%p65 bra 	$L__BB1_78;
	bra.uni 	$L__BB1_79;
$L__BB1_78:
	mov.f32 	%f319, 0f7FC00000;
$L__BB1_79:
	mul.f64 	%fd437, %fd1, %fd618;
	mul.f64 	%fd438, %fd1, %fd619;
	mul.f64 	%fd439, %fd437, %fd437;
	sub.f64 	%fd440, %fd438, %fd439;
	setp.lt.f64 	%p66, %fd440, 0d0000000000000000;
	selp.f64 	%fd441, 0d0000000000000000, %fd440, %p66;
	sqrt.rn.f64 	%fd442, %fd441;
	cvt.rn.f32.f64 	%f193, %fd442;
	add.s64 	%rd206, %rd3, %rd181;
	st.global.f32 	[%rd206], %f319;
	mul.f32 	%f194, %f51, %f193;
	add.f32 	%f195, %f194, %f319;
	add.s64 	%rd207, %rd2, %rd181;
	st.global.f32 	[%rd207], %f195;
	sub.f32 	%f320, %f319, %f194;
	bra.uni 	$L__BB1_81;
$L__BB1_80:
	add.s64 	%rd209, %rd3, %rd181;
	mov.b32 	%r242, 2147483647;
	st.global.u32 	[%rd209], %r242;
	add.s64 	%rd210, %rd2, %rd181;
	st.global.u32 	[%rd210], %r242;
	mov.f32 	%f320, 0f7FFFFFFF;
$L__BB1_81:
	add.s64 	%rd212, %rd1, %rd181;
	st.global.f32 	[%rd212], %f320;
	add.s32 	%r329, %r329, 1;
	setp.eq.s32 	%p67, %r329, %r146;
	@%p67 bra 	$L__BB1_149;
	bra.uni 	$L__BB1_65;
$L__BB1_82:
	and.b32  	%r88, %r147, 7;
	add.s32 	%r89, %r88, -1;
	and.b32  	%r90, %r147, 3;
	and.b32  	%r91, %r147, 2147483640;
	and.b32  	%r92, %r147, 1;
	mov.b32 	%r334, 0;
	mul.wide.u32 	%rd171, %r148, 4;
	add.s64 	%rd172, %rd8, %rd171;
	mul.wide.s32 	%rd167, %r145, 4;
$L__BB1_83:
	mad.lo.s32 	%r94, %r334, %r145, %r3;
	mul.wide.s32 	%rd147, %r94, 4;
	add.s64 	%rd148, %rd6, %rd147;
	ld.global.nc.u32 	%r214, [%rd148];
	setp.lt.s32 	%p42, %r334, %r8;
	setp.lt.s32 	%p43, %r214, %r147;
	or.pred  	%p44, %p42, %p43;
	@%p44 bra 	$L__BB1_98;
	setp.lt.u32 	%p45, %r7, 7;
	sub.s32 	%r95, %r334, %r147;
	mov.b32 	%r337, 1;
	mov.f64 	%fd643, 0d0000000000000000;
	mov.f64 	%fd642, %fd643;
	mov.f64 	%fd641, %fd643;
	@%p45 bra 	$L__BB1_87;
	mov.b32 	%r335, 1;
	mov.f64 	%fd643, 0d0000000000000000;
$L__BB1_86:
	.pragma "nounroll";
	add.s32 	%r218, %r95, %r335;
	mad.lo.s32 	%r219, %r218, %r145, %r3;
	mul.wide.s32 	%rd149, %r219, 4;
	add.s64 	%rd150, %rd5, %rd149;
	ld.global.nc.f32 	%f153, [%rd150];
	cvt.f64.f32 	%fd337, %f153;
	add.f64 	%fd338, %fd643, %fd337;
	add.f64 	%fd339, %fd641, %fd337;
	fma.rn.f64 	%fd340, %fd337, %fd337, %fd642;
	mul.wide.s32 	%rd151, %r145, 4;
	add.s64 	%rd152, %rd150, %rd151;
	ld.global.nc.f32 	%f154, [%rd152];
	cvt.f64.f32 	%fd341, %f154;
	add.f64 	%fd342, %fd338, %fd341;
	add.f64 	%fd343, %fd339, %fd341;
	fma.rn.f64 	%fd344, %fd341, %fd341, %fd340;
	add.s64 	%rd153, %rd152, %rd151;
	ld.global.nc.f32 	%f155, [%rd153];
	cvt.f64.f32 	%fd345, %f155;
	add.f64 	%fd346, %fd342, %fd345;
	add.f64 	%fd347, %fd343, %fd345;
	fma.rn.f64 	%fd348, %fd345, %fd345, %fd344;
	add.s64 	%rd154, %rd153, %rd151;
	ld.global.nc.f32 	%f156, [%rd154];
	cvt.f64.f32 	%fd349, %f156;
	add.f64 	%fd350, %fd346, %fd349;
	add.f64 	%fd351, %fd347, %fd349;
	fma.rn.f64 	%fd352, %fd349, %fd349, %fd348;
	add.s64 	%rd155, %rd154, %rd151;
	ld.global.nc.f32 	%f157, [%rd155];
	cvt.f64.f32 	%fd353, %f157;
	add.f64 	%fd354, %fd350, %fd353;
	add.f64 	%fd355, %fd351, %fd353;
	fma.rn.f64 	%fd356, %fd353, %fd353, %fd352;
	add.s64 	%rd156, %rd155, %rd151;
	ld.global.nc.f32 	%f158, [%rd156];
	cvt.f64.f32 	%fd357, %f158;
	add.f64 	%fd358, %fd354, %fd357;
	add.f64 	%fd359, %fd355, %fd357;
	fma.rn.f64 	%fd360, %fd357, %fd357, %fd356;
	add.s64 	%rd157, %rd156, %rd151;
	ld.global.nc.f32 	%f159, [%rd157];
	cvt.f64.f32 	%fd361, %f159;
	add.f64 	%fd362, %fd358, %fd361;
	add.f64 	%fd363, %fd359, %fd361;
	fma.rn.f64 	%fd364, %fd361, %fd361, %fd360;
	add.s64 	%rd158, %rd157, %rd151;
	ld.global.nc.f32 	%f160, [%rd158];
	cvt.f64.f32 	%fd365, %f160;
	add.f64 	%fd643, %fd362, %fd365;
	add.f64 	%fd641, %fd363, %fd365;
	fma.rn.f64 	%fd642, %fd365, %fd365, %fd364;
	add.s32 	%r337, %r335, 8;
	add.s32 	%r220, %r335, 7;
	setp.ne.s32 	%p46, %r220, %r91;
	mov.u32 	%r335, %r337;
	@%p46 bra 	$L__BB1_86;
$L__BB1_87:
	setp.eq.s32 	%p47, %r88, 0;
	@%p47 bra 	$L__BB1_95;
	setp.lt.u32 	%p48, %r89, 3;
	@%p48 bra 	$L__BB1_90;
	add.s32 	%r221, %r95, %r337;
	mad.lo.s32 	%r222, %r221, %r145, %r3;
	mul.wide.s32 	%rd159, %r222, 4;
	add.s64 	%rd160, %rd5, %rd159;
	ld.global.nc.f32 	%f161, [%rd160];
	cvt.f64.f32 	%fd367, %f161;
	add.f64 	%fd368, %fd643, %fd367;
	add.f64 	%fd369, %fd641, %fd367;
	fma.rn.f64 	%fd370, %fd367, %fd367, %fd642;
	add.s64 	%rd162, %rd160, %rd167;
	ld.global.nc.f32 	%f162, [%rd162];
	cvt.f64.f32 	%fd371, %f162;
	add.f64 	%fd372, %fd368, %fd371;
	add.f64 	%fd373, %fd369, %fd371;
	fma.rn.f64 	%fd374, %fd371, %fd371, %fd370;
	add.s64 	%rd163, %rd162, %rd167;
	ld.global.nc.f32 	%f163, [%rd163];
	cvt.f64.f32 	%fd375, %f163;
	add.f64 	%fd376, %fd372, %fd375;
	add.f64 	%fd377, %fd373, %fd375;
	fma.rn.f64 	%fd378, %fd375, %fd375, %fd374;
	add.s64 	%rd164, %rd163, %rd167;
	ld.global.nc.f32 	%f164, [%rd164];
	cvt.f64.f32 	%fd379, %f164;
	add.f64 	%fd643, %fd376, %fd379;
	add.f64 	%fd641, %fd377, %fd379;
	fma.rn.f64 	%fd642, %fd379, %fd379, %fd378;
	add.s32 	%r337, %r337, 4;
$L__BB1_90:
	setp.eq.s32 	%p49, %r90, 0;
	@%p49 bra 	$L__BB1_95;
	setp.eq.s32 	%p50, %r90, 1;
	@%p50 bra 	$L__BB1_93;
	add.s32 	%r223, %r95, %r337;
	mad.lo.s32 	%r224, %r223, %r145, %r3;
	mul.wide.s32 	%rd165, %r224, 4;
	add.s64 	%rd166, %rd5, %rd165;
	ld.global.nc.f32 	%f165, [%rd166];
	cvt.f64.f32 	%fd381, %f165;
	add.f64 	%fd382, %fd643, %fd381;
	add.f64 	%fd383, %fd641, %fd381;
	fma.rn.f64 	%fd384, %fd381, %fd381, %fd642;
	add.s64 	%rd168, %rd166, %rd167;
	ld.global.nc.f32 	%f166, [%rd168];
	cvt.f64.f32 	%fd385, %f166;
	add.f64 	%fd643, %fd382, %fd385;
	add.f64 	%fd641, %fd383, %fd385;
	fma.rn.f64 	%fd642, %fd385, %fd385, %fd384;
	add.s32 	%r337, %r337, 2;
$L__BB1_93:
	setp.eq.s32 	%p51, %r92, 0;
	@%p51 bra 	$L__BB1_95;
	add.s32 	%r225, %r95, %r337;
	mad.lo.s32 	%r226, %r225, %r145, %r3;
	mul.wide.s32 	%rd169, %r226, 4;
	add.s64 	%rd170, %rd5, %rd169;
	ld.global.nc.f32 	%f167, [%rd170];
	cvt.f64.f32 	%fd386, %f167;
	add.f64 	%fd643, %fd643, %fd386;
	add.f64 	%fd641, %fd641, %fd386;
	fma.rn.f64 	%fd642, %fd386, %fd386, %fd642;
$L__BB1_95:
	setp.gt.s32 	%p52, %r148, -1;
	ld.global.nc.f32 	%f169, [%rd4];
	cvt.f64.f32 	%fd387, %f169;
	fma.rn.f64 	%fd388, %fd643, %fd387, 0d0000000000000000;
	cvt.rn.f32.f64 	%f170, %fd388;
	st.local.f32 	[%rd8], %f170;
	mov.f32 	%f321, 0f00000000;
	@%p52 bra 	$L__BB1_96;
	bra.uni 	$L__BB1_97;
$L__BB1_96:
	ld.local.f32 	%f171, [%rd172];
	fma.rn.f32 	%f321, %f1, 0f00000000, %f171;
$L__BB1_97:
	mul.f64 	%fd389, %fd1, %fd641;
	mul.f64 	%fd390, %fd1, %fd642;
	mul.f64 	%fd391, %fd389, %fd389;
	sub.f64 	%fd392, %fd390, %fd391;
	setp.lt.f64 	%p53, %fd392, 0d0000000000000000;
	selp.f64 	%fd393, 0d0000000000000000, %fd392, %p53;
	sqrt.rn.f64 	%fd394, %fd393;
	cvt.rn.f32.f64 	%f172, %fd394;
	mul.wide.s32 	%rd173, %r94, 4;
	add.s64 	%rd174, %rd3, %rd173;
	st.global.f32 	[%rd174], %f321;
	mul.f32 	%f173, %f51, %f172;
	add.f32 	%f174, %f173, %f321;
	add.s64 	%rd175, %rd2, %rd173;
	st.global.f32 	[%rd175], %f174;
	sub.f32 	%f322, %f321, %f173;
	bra.uni 	$L__BB1_99;
$L__BB1_98:
	add.s64 	%rd177, %rd3, %rd147;
	mov.b32 	%r227, 2147483647;
	st.global.u32 	[%rd177], %r227;
	add.s64 	%rd178, %rd2, %rd147;
	st.global.u32 	[%rd178], %r227;
	mov.f32 	%f322, 0f7FFFFFFF;
$L__BB1_99:
	mul.wide.s32 	%rd179, %r94, 4;
	add.s64 	%rd180, %rd1, %rd179;
	st.global.f32 	[%rd180], %f322;
	add.s32 	%r334, %r334, 1;
	setp.eq.s32 	%p54, %r334, %r146;
	@%p54 bra 	$L__BB1_149;
	bra.uni 	$L__BB1_83;
$L__BB1_100:
	and.b32  	%r104, %r148, 15;
	and.b32  	%r105, %r148, 7;
	and.b32  	%r106, %r4, 7;
	min.s32 	%r155, %r4, 1;
	sub.s32 	%r156, %r148, %r155;
	add.s32 	%r157, %r156, 2;
	sub.s32 	%r107, %r4, %r155;
	and.b32  	%r108, %r157, 15;
	and.b32  	%r109, %r157, 7;
	and.b32  	%r110, %r148, 2147483632;
	and.b32  	%r111, %r157, -16;
	and.b32  	%r112, %r157, 3;
	mov.b32 	%r339, 0;
$L__BB1_101:
	mad.lo.s32 	%r114, %r339, %r145, %r3;
	mul.wide.s32 	%rd42, %r114, 4;
	add.s64 	%rd43, %rd6, %rd42;
	ld.global.nc.u32 	%r158, [%rd43];
	setp.ge.s32 	%p6, %r339, %r8;
	setp.ge.s32 	%p7, %r158, %r147;
	and.pred  	%p8, %p6, %p7;
	@%p8 bra 	$L__BB1_103;
	add.s64 	%rd143, %rd3, %rd42;
	mov.b32 	%r212, 2147483647;
	st.global.u32 	[%rd143], %r212;
	add.s64 	%rd144, %rd2, %rd42;
	st.global.u32 	[%rd144], %r212;
	mov.f32 	%f331, 0f7FFFFFFF;
	bra.uni 	$L__BB1_148;
$L__BB1_103:
	mov.f64 	%fd644, 0d0000000000000000;
	st.local.v2.f64 	[%rd7], {%fd644, %fd644};
	st.local.v2.f64 	[%rd7+16], {%fd644, %fd644};
	st.local.v2.f64 	[%rd7+32], {%fd644, %fd644};
	st.local.v2.f64 	[%rd7+48], {%fd644, %fd644};
	mov.b32 	%r340, 1;
	mov.f64 	%fd645, %fd644;
	mov.f64 	%fd646, %fd644;
$L__BB1_104:
	mov.u32 	%r115, %r340;
	setp.lt.u32 	%p9, %r148, 16;
	sub.s32 	%r162, %r339, %r147;
	add.s32 	%r163, %r162, %r115;
	mad.lo.s32 	%r164, %r163, %r145, %r3;
	mul.wide.s32 	%rd44, %r164, 4;
	add.s64 	%rd45, %rd5, %rd44;
	ld.global.nc.f32 	%f54, [%rd45];
	cvt.rn.f64.u32 	%fd119, %r115;
	cvt.f64.f32 	%fd120, %f54;
	add.f64 	%fd644, %fd644, %fd120;
	mov.b32 	%r343, 1;
	mov.f64 	%fd648, %fd119;
	@%p9 bra 	$L__BB1_107;
	mov.b32 	%r341, 1;
	mov.f64 	%fd648, %fd119;
$L__BB1_106:
	.pragma "nounroll";
	mul.wide.u32 	%rd46, %r341, 8;
	add.s64 	%rd47, %rd7, %rd46;
	ld.local.f64 	%fd148, [%rd47];
	fma.rn.f64 	%fd149, %fd648, %fd120, %fd148;
	st.local.f64 	[%rd47], %fd149;
	mul.f64 	%fd150, %fd648, %fd119;
	ld.local.v2.f64 	{%fd151, %fd152}, [%rd47+8];
	fma.rn.f64 	%fd153, %fd150, %fd120, %fd151;
	mul.f64 	%fd154, %fd150, %fd119;
	fma.rn.f64 	%fd155, %fd154, %fd120, %fd152;
	st.local.v2.f64 	[%rd47+8], {%fd153, %fd155};
	mul.f64 	%fd156, %fd154, %fd119;
	ld.local.v2.f64 	{%fd157, %fd158}, [%rd47+24];
	fma.rn.f64 	%fd159, %fd156, %fd120, %fd157;
	mul.f64 	%fd160, %fd156, %fd119;
	fma.rn.f64 	%fd161, %fd160, %fd120, %fd158;
	st.local.v2.f64 	[%rd47+24], {%fd159, %fd161};
	mul.f64 	%fd162, %fd160, %fd119;
	ld.local.v2.f64 	{%fd163, %fd164}, [%rd47+40];
	fma.rn.f64 	%fd165, %fd162, %fd120, %fd163;
	mul.f64 	%fd166, %fd162, %fd119;
	fma.rn.f64 	%fd167, %fd166, %fd120, %fd164;
	st.local.v2.f64 	[%rd47+40], {%fd165, %fd167};
	mul.f64 	%fd168, %fd166, %fd119;
	ld.local.v2.f64 	{%fd169, %fd170}, [%rd47+56];
	fma.rn.f64 	%fd171, %fd168, %fd120, %fd169;
	mul.f64 	%fd172, %fd168, %fd119;
	fma.rn.f64 	%fd173, %fd172, %fd120, %fd170;
	st.local.v2.f64 	[%rd47+56], {%fd171, %fd173};
	mul.f64 	%fd174, %fd172, %fd119;
	ld.local.v2.f64 	{%fd175, %fd176}, [%rd47+72];
	fma.rn.f64 	%fd177, %fd174, %fd120, %fd175;
	mul.f64 	%fd178, %fd174, %fd119;
	fma.rn.f64 	%fd179, %fd178, %fd120, %fd176;
	st.local.v2.f64 	[%rd47+72], {%fd177, %fd179};
	mul.f64 	%fd180, %fd178, %fd119;
	ld.local.v2.f64 	{%fd181, %fd182}, [%rd47+88];
	fma.rn.f64 	%fd183, %fd180, %fd120, %fd181;
	mul.f64 	%fd184, %fd180, %fd119;
	fma.rn.f64 	%fd185, %fd184, %fd120, %fd182;
	st.local.v2.f64 	[%rd47+88], {%fd183, %fd185};
	mul.f64 	%fd186, %fd184, %fd119;
	ld.local.v2.f64 	{%fd187, %fd188}, [%rd47+104];
	fma.rn.f64 	%fd189, %fd186, %fd120, %fd187;
	mul.f64 	%fd190, %fd186, %fd119;
	fma.rn.f64 	%fd191, %fd190, %fd120, %fd188;
	st.local.v2.f64 	[%rd47+104], {%fd189, %fd191};
	mul.f64 	%fd192, %fd190, %fd119;
	ld.local.f64 	%fd193, [%rd47+120];
	fma.rn.f64 	%fd194, %fd192, %fd120, %fd193;
	st.local.f64 	[%rd47+120], %fd194;
	mul.f64 	%fd648, %fd192, %fd119;
	add.s32 	%r343, %r341, 16;
	add.s32 	%r166, %r341, 15;
	setp.ne.s32 	%p10, %r166, %r110;
	mov.u32 	%r341, %r343;
	@%p10 bra 	$L__BB1_106;
$L__BB1_107:
	setp.eq.s32 	%p11, %r104, 0;
	@%p11 bra 	$L__BB1_117;
	add.s32 	%r167, %r104, -1;
	setp.lt.u32 	%p12, %r167, 7;
	@%p12 bra 	$L__BB1_110;
	mul.wide.u32 	%rd48, %r343, 8;
	add.s64 	%rd49, %rd7, %rd48;
	ld.local.f64 	%fd195, [%rd49];
	fma.rn.f64 	%fd196, %fd648, %fd120, %fd195;
	st.local.f64 	[%rd49], %fd196;
	mul.f64 	%fd197, %fd648, %fd119;
	ld.local.f64 	%fd198, [%rd49+8];
	fma.rn.f64 	%fd199, %fd197, %fd120, %fd198;
	st.local.f64 	[%rd49+8], %fd199;
	mul.f64 	%fd200, %fd197, %fd119;
	ld.local.f64 	%fd201, [%rd49+16];
	fma.rn.f64 	%fd202, %fd200, %fd120, %fd201;
	st.local.f64 	[%rd49+16], %fd202;
	mul.f64 	%fd203, %fd200, %fd119;
	ld.local.f64 	%fd204, [%rd49+24];
	fma.rn.f64 	%fd205, %fd203, %fd120, %fd204;
	st.local.f64 	[%rd49+24], %fd205;
	mul.f64 	%fd206, %fd203, %fd119;
	ld.local.f64 	%fd207, [%rd49+32];
	fma.rn.f64 	%fd208, %fd206, %fd120, %fd207;
	st.local.f64 	[%rd49+32], %fd208;
	mul.f64 	%fd209, %fd206, %fd119;
	ld.local.f64 	%fd210, [%rd49+40];
	fma.rn.f64 	%fd211, %fd209, %fd120, %fd210;
	st.local.f64 	[%rd49+40], %fd211;
	mul.f64 	%fd212, %fd209, %fd119;
	ld.local.f64 	%fd213, [%rd49+48];
	fma.rn.f64 	%fd214, %fd212, %fd120, %fd213;
	st.local.f64 	[%rd49+48], %fd214;
	mul.f64 	%fd215, %fd212, %fd119;
	ld.local.f64 	%fd216, [%rd49+56];
	fma.rn.f64 	%fd217, %fd215, %fd120, %fd216;
	st.local.f64 	[%rd49+56], %fd217;
	mul.f64 	%fd648, %fd215, %fd119;
	add.s32 	%r343, %r343, 8;
$L__BB1_110:
	setp.eq.s32 	%p13, %r105, 0;
	@%p13 bra 	$L__BB1_117;
	add.s32 	%r168, %r105, -1;
	setp.lt.u32 	%p14, %r168, 3;
	@%p14 bra 	$L__BB1_113;
	mul.wide.u32 	%rd50, %r343, 8;
	add.s64 	%rd51, %rd7, %rd50;
	ld.local.f64 	%fd218, [%rd51];
	fma.rn.f64 	%fd219, %fd648, %fd120, %fd218;
	st.local.f64 	[%rd51], %fd219;
	mul.f64 	%fd220, %fd648, %fd119;
	ld.local.f64 	%fd221, [%rd51+8];
	fma.rn.f64 	%fd222, %fd220, %fd120, %fd221;
	st.local.f64 	[%rd51+8], %fd222;
	mul.f64 	%fd223, %fd220, %fd119;
	ld.local.f64 	%fd224, [%rd51+16];
	fma.rn.f64 	%fd225, %fd223, %fd120, %fd224;
	st.local.f64 	[%rd51+16], %fd225;
	mul.f64 	%fd226, %fd223, %fd119;
	ld.local.f64 	%fd227, [%rd51+24];
	fma.rn.f64 	%fd228, %fd226, %fd120, %fd227;
	st.local.f64 	[%rd51+24], %fd228;
	mul.f64 	%fd648, %fd226, %fd119;
	add.s32 	%r343, %r343, 4;
$L__BB1_113:
	and.b32  	%r169, %r148, 3;
	setp.eq.s32 	%p15, %r169, 0;
	@%p15 bra 	$L__BB1_117;
	and.b32  	%r170, %r148, 3;
	setp.eq.s32 	%p16, %r170, 1;
	mul.wide.u32 	%rd52, %r343, 8;
	add.s64 	%rd26, %rd7, %rd52;
	ld.local.f64 	%fd229, [%rd26];
	fma.rn.f64 	%fd230, %fd648, %fd120, %fd229;
	st.local.f64 	[%rd26], %fd230;
	@%p16 bra 	$L__BB1_117;
	mul.f64 	%fd231, %fd648, %fd119;
	and.b32  	%r171, %r148, 3;
	setp.eq.s32 	%p17, %r171, 2;
	ld.local.f64 	%fd232, [%rd26+8];
	fma.rn.f64 	%fd233, %fd231, %fd120, %fd232;
	st.local.f64 	[%rd26+8], %fd233;
	mul.f64 	%fd129, %fd231, %fd119;
	@%p17 bra 	$L__BB1_117;
	ld.local.f64 	%fd234, [%rd26+16];
	fma.rn.f64 	%fd235, %fd129, %fd120, %fd234;
	st.local.f64 	[%rd26+16], %fd235;
$L__BB1_117:
	add.f64 	%fd646, %fd646, %fd120;
	fma.rn.f64 	%fd645, %fd120, %fd120, %fd645;
	add.s32 	%r340, %r115, 1;
	setp.eq.s32 	%p18, %r115, %r147;
	@%p18 bra 	$L__BB1_118;
	bra.uni 	$L__BB1_104;
$L__BB1_118:
	st.local.f64 	[%rd7], %fd644;
	mov.b32 	%r345, 0;
$L__BB1_119:
	mov.u32 	%r124, %r345;
	ld.param.u32 	%r306, [prb_many_series_one_param_f32_param_6];
	setp.lt.u32 	%p19, %r148, 15;
	mul.lo.s32 	%r174, %r124, %r306;
	cvt.s64.s32 	%rd27, %r174;
	mov.f64 	%fd658, 0d0000000000000000;
	mov.b32 	%r348, 0;
	@%p19 bra 	$L__BB1_122;
	mov.f64 	%fd658, 0d0000000000000000;
	mov.b32 	%r346, 0;
$L__BB1_121:
	.pragma "nounroll";
	cvt.u64.u32 	%rd53, %r346;
	add.s64 	%rd54, %rd53, %rd27;
	shl.b64 	%rd55, %rd54, 2;
	add.s64 	%rd56, %rd4, %rd55;
	ld.global.nc.f32 	%f55, [%rd56];
	cvt.f64.f32 	%fd239, %f55;
	mul.wide.u32 	%rd57, %r346, 8;
	add.s64 	%rd58, %rd7, %rd57;
	ld.local.v2.f64 	{%fd240, %fd241}, [%rd58];
	fma.rn.f64 	%fd242, %fd240, %fd239, %fd658;
	ld.global.nc.f32 	%f56, [%rd56+4];
	cvt.f64.f32 	%fd243, %f56;
	fma.rn.f64 	%fd244, %fd241, %fd243, %fd242;
	ld.global.nc.f32 	%f57, [%rd56+8];
	cvt.f64.f32 	%fd245, %f57;
	ld.local.v2.f64 	{%fd246, %fd247}, [%rd58+16];
	fma.rn.f64 	%fd248, %fd246, %fd245, %fd244;
	ld.global.nc.f32 	%f58, [%rd56+12];
	cvt.f64.f32 	%fd249, %f58;
	fma.rn.f64 	%fd250, %fd247, %fd249, %fd248;
	ld.global.nc.f32 	%f59, [%rd56+16];
	cvt.f64.f32 	%fd251, %f59;
	ld.local.v2.f64 	{%fd252, %fd253}, [%rd58+32];
	fma.rn.f64 	%fd254, %fd252, %fd251, %fd250;
	ld.global.nc.f32 	%f60, [%rd56+20];
	cvt.f64.f32 	%fd255, %f60;
	fma.rn.f64 	%fd256, %fd253, %fd255, %fd254;
	ld.global.nc.f32 	%f61, [%rd56+24];
	cvt.f64.f32 	%fd257, %f61;
	ld.local.v2.f64 	{%fd258, %fd259}, [%rd58+48];
	fma.rn.f64 	%fd260, %fd258, %fd257, %fd256;
	ld.global.nc.f32 	%f62, [%rd56+28];
	cvt.f64.f32 	%fd261, %f62;
	fma.rn.f64 	%fd262, %fd259, %fd261, %fd260;
	ld.global.nc.f32 	%f63, [%rd56+32];
	cvt.f64.f32 	%fd263, %f63;
	ld.local.v2.f64 	{%fd264, %fd265}, [%rd58+64];
	fma.rn.f64 	%fd266, %fd264, %fd263, %fd262;
	ld.global.nc.f32 	%f64, [%rd56+36];
	cvt.f64.f32 	%fd267, %f64;
	fma.rn.f64 	%fd268, %fd265, %fd267, %fd266;
	ld.global.nc.f32 	%f65, [%rd56+40];
	cvt.f64.f32 	%fd269, %f65;
	ld.local.v2.f64 	{%fd270, %fd271}, [%rd58+80];
	fma.rn.f64 	%fd272, %fd270, %fd269, %fd268;
	ld.global.nc.f32 	%f66, [%rd56+44];
	cvt.f64.f32 	%fd273, %f66;
	fma.rn.f64 	%fd274, %fd271, %fd273, %fd272;
	ld.global.nc.f32 	%f67, [%rd56+48];
	cvt.f64.f32 	%fd275, %f67;
	ld.local.v2.f64 	{%fd276, %fd277}, [%rd58+96];
	fma.rn.f64 	%fd278, %fd276, %fd275, %fd274;
	ld.global.nc.f32 	%f68, [%rd56+52];
	cvt.f64.f32 	%fd279, %f68;
	fma.rn.f64 	%fd280, %fd277, %fd279, %fd278;
	ld.global.nc.f32 	%f69, [%rd56+56];
	cvt.f64.f32 	%fd281, %f69;
	ld.local.v2.f64 	{%fd282, %fd283}, [%rd58+112];
	fma.rn.f64 	%fd284, %fd282, %fd281, %fd280;
	ld.global.nc.f32 	%f70, [%rd56+60];
	cvt.f64.f32 	%fd285, %f70;
	fma.rn.f64 	%fd658, %fd283, %fd285, %fd284;
	add.s32 	%r346, %r346, 16;
	and.b32  	%r348, %r4, -16;
	setp.ne.s32 	%p20, %r346, %r348;
	@%p20 bra 	$L__BB1_121;
$L__BB1_122:
	and.b32  	%r129, %r4, 15;
	setp.eq.s32 	%p21, %r129, 0;
	@%p21 bra 	$L__BB1_132;
	add.s32 	%r176, %r129, -1;
	setp.lt.u32 	%p22, %r176, 7;
	@%p22 bra 	$L__BB1_125;
	cvt.u64.u32 	%rd59, %r348;
	add.s64 	%rd60, %rd59, %rd27;
	shl.b64 	%rd61, %rd60, 2;
	add.s64 	%rd62, %rd4, %rd61;
	ld.global.nc.f32 	%f71, [%rd62];
	cvt.f64.f32 	%fd287, %f71;
	mul.wide.u32 	%rd63, %r348, 8;
	add.s64 	%rd64, %rd7, %rd63;
	ld.local.f64 	%fd288, [%rd64];
	fma.rn.f64 	%fd289, %fd288, %fd287, %fd658;
	ld.global.nc.f32 	%f72, [%rd62+4];
	cvt.f64.f32 	%fd290, %f72;
	ld.local.f64 	%fd291, [%rd64+8];
	fma.rn.f64 	%fd292, %fd291, %fd290, %fd289;
	ld.global.nc.f32 	%f73, [%rd62+8];
	cvt.f64.f32 	%fd293, %f73;
	ld.local.f64 	%fd294, [%rd64+16];
	fma.rn.f64 	%fd295, %fd294, %fd293, %fd292;
	ld.global.nc.f32 	%f74, [%rd62+12];
	cvt.f64.f32 	%fd296, %f74;
	ld.local.f64 	%fd297, [%rd64+24];
	fma.rn.f64 	%fd298, %fd297, %fd296, %fd295;
	ld.global.nc.f32 	%f75, [%rd62+16];
	cvt.f64.f32 	%fd299, %f75;
	ld.local.f64 	%fd300, [%rd64+32];
	fma.rn.f64 	%fd301, %fd300, %fd299, %fd298;
	ld.global.nc.f32 	%f76, [%rd62+20];
	cvt.f64.f32 	%fd302, %f76;
	ld.local.f64 	%fd303, [%rd64+40];
	fma.rn.f64 	%fd304, %fd303, %fd302, %fd301;
	ld.global.nc.f32 	%f77, [%rd62+24];
	cvt.f64.f32 	%fd305, %f77;
	ld.local.f64 	%fd306, [%rd64+48];
	fma.rn.f64 	%fd307, %fd306, %fd305, %fd304;
	ld.global.nc.f32 	%f78, [%rd62+28];
	cvt.f64.f32 	%fd308, %f78;
	ld.local.f64 	%fd309, [%rd64+56];
	fma.rn.f64 	%fd658, %fd309, %fd308, %fd307;
	add.s32 	%r348, %r348, 8;
$L__BB1_125:
	setp.eq.s32 	%p23, %r106, 0;
	@%p23 bra 	$L__BB1_132;
	add.s32 	%r177, %r106, -1;
	setp.lt.u32 	%p24, %r177, 3;
	@%p24 bra 	$L__BB1_128;
	cvt.u64.u32 	%rd65, %r348;
	add.s64 	%rd66, %rd65, %rd27;
	shl.b64 	%rd67, %rd66, 2;
	add.s64 	%rd68, %rd4, %rd67;
	ld.global.nc.f32 	%f79, [%rd68];
	cvt.f64.f32 	%fd311, %f79;
	mul.wide.u32 	%rd69, %r348, 8;
	add.s64 	%rd70, %rd7, %rd69;
	ld.local.f64 	%fd312, [%rd70];
	fma.rn.f64 	%fd313, %fd312, %fd311, %fd658;
	ld.global.nc.f32 	%f80, [%rd68+4];
	cvt.f64.f32 	%fd314, %f80;
	ld.local.f64 	%fd315, [%rd70+8];
	fma.rn.f64 	%fd316, %fd315, %fd314, %fd313;
	ld.global.nc.f32 	%f81, [%rd68+8];
	cvt.f64.f32 	%fd317, %f81;
	ld.local.f64 	%fd318, [%rd70+16];
	fma.rn.f64 	%fd319, %fd318, %fd317, %fd316;
	ld.global.nc.f32 	%f82, [%rd68+12];
	cvt.f64.f32 	%fd320, %f82;
	ld.local.f64 	%fd321, [%rd70+24];
	fma.rn.f64 	%fd658, %fd321, %fd320, %fd319;
	add.s32 	%r348, %r348, 4;
$L__BB1_128:
	and.b32  	%r178, %r4, 3;
	setp.eq.s32 	%p25, %r178, 0;
	@%p25 bra 	$L__BB1_132;
	and.b32  	%r179, %r4, 3;
	setp.eq.s32 	%p26, %r179, 1;
	cvt.u64.u32 	%rd71, %r348;
	add.s64 	%rd72, %rd71, %rd27;
	shl.b64 	%rd73, %rd72, 2;
	add.s64 	%rd28, %rd4, %rd73;
	ld.global.nc.f32 	%f83, [%rd28];
	cvt.f64.f32 	%fd322, %f83;
	mul.wide.u32 	%rd74, %r348, 8;
	add.s64 	%rd29, %rd7, %rd74;
	ld.local.f64 	%fd323, [%rd29];
	fma.rn.f64 	%fd658, %fd323, %fd322, %fd658;
	@%p26 bra 	$L__BB1_132;
	and.b32  	%r180, %r4, 3;
	setp.eq.s32 	%p27, %r180, 2;
	ld.global.nc.f32 	%f84, [%rd28+4];
	cvt.f64.f32 	%fd324, %f84;
	ld.local.f64 	%fd325, [%rd29+8];
	fma.rn.f64 	%fd658, %fd325, %fd324, %fd658;
	@%p27 bra 	$L__BB1_132;
	ld.global.nc.f32 	%f85, [%rd28+8];
	cvt.f64.f32 	%fd326, %f85;
	ld.local.f64 	%fd327, [%rd29+16];
	fma.rn.f64 	%fd658, %fd327, %fd326, %fd658;
$L__BB1_132:
	cvt.rn.f32.f64 	%f86, %fd658;
	mul.wide.u32 	%rd75, %r124, 4;
	add.s64 	%rd76, %rd8, %rd75;
	st.local.f32 	[%rd76], %f86;
	add.s32 	%r345, %r124, 1;
	setp.eq.s32 	%p28, %r124, %r148;
	@%p28 bra 	$L__BB1_133;
	bra.uni 	$L__BB1_119;
$L__BB1_133:
	setp.lt.s32 	%p29, %r148, 0;
	mov.f32 	%f330, 0f00000000;
	@%p29 bra 	$L__BB1_147;
	setp.lt.u32 	%p30, %r107, 15;
	mov.f32 	%f330, 0f00000000;
	mov.u32 	%r352, %r4;
	@%p30 bra 	$L__BB1_137;
	mov.b32 	%r351, 0;
	mov.f32 	%f330, 0f00000000;
	mov.u32 	%r352, %r4;
$L__BB1_136:
	.pragma "nounroll";
	add.s32 	%r182, %r352, -1;
	mul.wide.u32 	%rd77, %r182, 4;
	add.s64 	%rd78, %rd8, %rd77;
	ld.local.f32 	%f91, [%rd78];
	fma.rn.f32 	%f92, %f330, %f1, %f91;
	add.s32 	%r183, %r352, -2;
	mul.wide.u32 	%rd79, %r183, 4;
	add.s64 	%rd80, %rd8, %rd79;
	ld.local.f32 	%f93, [%rd80];
	fma.rn.f32 	%f94, %f92, %f1, %f93;
	add.s32 	%r184, %r352, -3;
	mul.wide.u32 	%rd81, %r184, 4;
	add.s64 	%rd82, %rd8, %rd81;
	ld.local.f32 	%f95, [%rd82];
	fma.rn.f32 	%f96, %f94, %f1, %f95;
	add.s32 	%r185, %r352, -4;
	mul.wide.u32 	%rd83, %r185, 4;
	add.s64 	%rd84, %rd8, %rd83;
	ld.local.f32 	%f97, [%rd84];
	fma.rn.f32 	%f98, %f96, %f1, %f97;
	add.s32 	%r186, %r352, -5;
	mul.wide.u32 	%rd85, %r186, 4;
	add.s64 	%rd86, %rd8, %rd85;
	ld.local.f32 	%f99, [%rd86];
	fma.rn.f32 	%f100, %f98, %f1, %f99;
	add.s32 	%r187, %r352, -6;
	mul.wide.u32 	%rd87, %r187, 4;
	add.s64 	%rd88, %rd8, %rd87;
	ld.local.f32 	%f101, [%rd88];
	fma.rn.f32 	%f102, %f100, %f1, %f101;
	add.s32 	%r188, %r352, -7;
	mul.wide.u32 	%rd89, %r188, 4;
	add.s64 	%rd90, %rd8, %rd89;
	ld.local.f32 	%f103, [%rd90];
	fma.rn.f32 	%f104, %f102, %f1, %f103;
	add.s32 	%r189, %r352, -8;
	mul.wide.u32 	%rd91, %r189, 4;
	add.s64 	%rd92, %rd8, %rd91;
	ld.local.f32 	%f105, [%rd92];
	fma.rn.f32 	%f106, %f104, %f1, %f105;
	add.s32 	%r190, %r352, -9;
	mul.wide.u32 	%rd93, %r190, 4;
	add.s64 	%rd94, %rd8, %rd93;
	ld.local.f32 	%f107, [%rd94];
	fma.rn.f32 	%f108, %f106, %f1, %f107;
	add.s32 	%r191, %r352, -10;
	mul.wide.u32 	%rd95, %r191, 4;
	add.s64 	%rd96, %rd8, %rd95;
	ld.local.f32 	%f109, [%rd96];
	fma.rn.f32 	%f110, %f108, %f1, %f109;
	add.s32 	%r192, %r352, -11;
	mul.wide.u32 	%rd97, %r192, 4;
	add.s64 	%rd98, %rd8, %rd97;
	ld.local.f32 	%f111, [%rd98];
	fma.rn.f32 	%f112, %f110, %f1, %f111;
	add.s32 	%r193, %r352, -12;
	mul.wide.u32 	%rd99, %r193, 4;
	add.s64 	%rd100, %rd8, %rd99;
	ld.local.f32 	%f113, [%rd100];
	fma.rn.f32 	%f114, %f112, %f1, %f113;
	add.s32 	%r194, %r352, -13;
	mul.wide.u32 	%rd101, %r194, 4;
	add.s64 	%rd102, %rd8, %rd101;
	ld.local.f32 	%f115, [%rd102];
	fma.rn.f32 	%f116, %f114, %f1, %f115;
	add.s32 	%r195, %r352, -14;
	mul.wide.u32 	%rd103, %r195, 4;
	add.s64 	%rd104, %rd8, %rd103;
	ld.local.f32 	%f117, [%rd104];
	fma.rn.f32 	%f118, %f116, %f1, %f117;
	add.s32 	%r196, %r352, -15;
	mul.wide.u32 	%rd105, %r196, 4;
	add.s64 	%rd106, %rd8, %rd105;
	ld.local.f32 	%f119, [%rd106];
	fma.rn.f32 	%f120, %f118, %f1, %f119;
	add.s32 	%r352, %r352, -16;
	mul.wide.u32 	%rd107, %r352, 4;
	add.s64 	%rd108, %rd8, %rd107;
	ld.local.f32 	%f121, [%rd108];
	fma.rn.f32 	%f330, %f120, %f1, %f121;
	add.s32 	%r351, %r351, 16;
	setp.ne.s32 	%p31, %r351, %r111;
	@%p31 bra 	$L__BB1_136;
$L__BB1_137:
	setp.eq.s32 	%p32, %r108, 0;
	@%p32 bra 	$L__BB1_147;
	add.s32 	%r197, %r108, -1;
	setp.lt.u32 	%p33, %r197, 7;
	@%p33 bra 	$L__BB1_140;
	add.s32 	%r198, %r352, -1;
	mul.wide.u32 	%rd109, %r198, 4;
	add.s64 	%rd110, %rd8, %rd109;
	ld.local.f32 	%f123, [%rd110];
	fma.rn.f32 	%f124, %f330, %f1, %f123;
	add.s32 	%r199, %r352, -2;
	mul.wide.u32 	%rd111, %r199, 4;
	add.s64 	%rd112, %rd8, %rd111;
	ld.local.f32 	%f125, [%rd112];
	fma.rn.f32 	%f126, %f124, %f1, %f125;
	add.s32 	%r200, %r352, -3;
	mul.wide.u32 	%rd113, %r200, 4;
	add.s64 	%rd114, %rd8, %rd113;
	ld.local.f32 	%f127, [%rd114];
	fma.rn.f32 	%f128, %f126, %f1, %f127;
	add.s32 	%r201, %r352, -4;
	mul.wide.u32 	%rd115, %r201, 4;
	add.s64 	%rd116, %rd8, %rd115;
	ld.local.f32 	%f129, [%rd116];
	fma.rn.f32 	%f130, %f128, %f1, %f129;
	add.s32 	%r202, %r352, -5;
	mul.wide.u32 	%rd117, %r202, 4;
	add.s64 	%rd118, %rd8, %rd117;
	ld.local.f32 	%f131, [%rd118];
	fma.rn.f32 	%f132, %f130, %f1, %f131;
	add.s32 	%r203, %r352, -6;
	mul.wide.u32 	%rd119, %r203, 4;
	add.s64 	%rd120, %rd8, %rd119;
	ld.local.f32 	%f133, [%rd120];
	fma.rn.f32 	%f134, %f132, %f1, %f133;
	add.s32 	%r204, %r352, -7;
	mul.wide.u32 	%rd121, %r204, 4;
	add.s64 	%rd122, %rd8, %rd121;
	ld.local.f32 	%f135, [%rd122];
	fma.rn.f32 	%f136, %f134, %f1, %f135;
	add.s32 	%r352, %r352, -8;
	mul.wide.u32 	%rd123, %r352, 4;
	add.s64 	%rd124, %rd8, %rd123;
	ld.local.f32 	%f137, [%rd124];
	fma.rn.f32 	%f330, %f136, %f1, %f137;
$L__BB1_140:
	setp.eq.s32 	%p34, %r109, 0;
	@%p34 bra 	$L__BB1_147;
	add.s32 	%r205, %r109, -1;
	setp.lt.u32 	%p35, %r205, 3;
	@%p35 bra 	$L__BB1_143;
	add.s32 	%r206, %r352, -1;
	mul.wide.u32 	%rd125, %r206, 4;
	add.s64 	%rd126, %rd8, %rd125;
	ld.local.f32 	%f139, [%rd126];
	fma.rn.f32 	%f140, %f330, %f1, %f139;
	add.s32 	%r207, %r352, -2;
	mul.wide.u32 	%rd127, %r207, 4;
	add.s64 	%rd128, %rd8, %rd127;
	ld.local.f32 	%f141, [%rd128];
	fma.rn.f32 	%f142, %f140, %f1, %f141;
	add.s32 	%r208, %r352, -3;
	mul.wide.u32 	%rd129, %r208, 4;
	add.s64 	%rd130, %rd8, %rd129;
	ld.local.f32 	%f143, [%rd130];
	fma.rn.f32 	%f144, %f142, %f1, %f143;
	add.s32 	%r352, %r352, -4;
	mul.wide.u32 	%rd131, %r352, 4;
	add.s64 	%rd132, %rd8, %rd131;
	ld.local.f32 	%f145, [%rd132];
	fma.rn.f32 	%f330, %f144, %f1, %f145;
$L__BB1_143:
	setp.eq.s32 	%p36, %r112, 0;
	@%p36 bra 	$L__BB1_147;
	setp.eq.s32 	%p37, %r112, 1;
	add.s32 	%r209, %r352, -1;
	mul.wide.u32 	%rd133, %r209, 4;
	add.s64 	%rd134, %rd8, %rd133;
	ld.local.f32 	%f146, [%rd134];
	fma.rn.f32 	%f330, %f330, %f1, %f146;
	@%p37 bra 	$L__BB1_147;
	setp.eq.s32 	%p38, %r112, 2;
	add.s32 	%r210, %r352, -2;
	mul.wide.u32 	%rd135, %r210, 4;
	add.s64 	%rd136, %rd8, %rd135;
	ld.local.f32 	%f147, [%rd136];
	fma.rn.f32 	%f330, %f330, %f1, %f147;
	@%p38 bra 	$L__BB1_147;
	add.s32 	%r211, %r352, -3;
	mul.wide.u32 	%rd137, %r211, 4;
	add.s64 	%rd138, %rd8, %rd137;
	ld.local.f32 	%f148, [%rd138];
	fma.rn.f32 	%f330, %f330, %f1, %f148;
$L__BB1_147:
	mul.f64 	%fd328, %fd1, %fd646;
	mul.f64 	%fd329, %fd1, %fd645;
	mul.f64 	%fd330, %fd328, %fd328;
	sub.f64 	%fd331, %fd329, %fd330;
	setp.lt.f64 	%p39, %fd331, 0d0000000000000000;
	selp.f64 	%fd332, 0d0000000000000000, %fd331, %p39;
	sqrt.rn.f64 	%fd333, %fd332;
	cvt.rn.f32.f64 	%f149, %fd333;
	mul.wide.s32 	%rd139, %r114, 4;
	add.s64 	%rd140, %rd3, %rd139;
	st.global.f32 	[%rd140], %f330;
	mul.f32 	%f150, %f51, %f149;
	add.f32 	%f151, %f150, %f330;
	add.s64 	%rd141, %rd2, %rd139;
	st.global.f32 	[%rd141], %f151;
	sub.f32 	%f331, %f330, %f150;
$L__BB1_148:
	mul.wide.s32 	%rd145, %r114, 4;
	add.s64 	%rd146, %rd1, %rd145;
	st.global.f32 	[%rd146], %f331;
	add.s32 	%r339, %r339, 1;
	setp.ne.s32 	%p40, %r339, %r146;
	@%p40 bra 	$L__BB1_101;
$L__BB1_149:
	ret;

}


// ===== COMPILED SASS (sm_100) =====

	.target	sm_100

	.elftype	@"ET_EXEC"


//--------------------- .note.nv.tkinfo           --------------------------
	.section	.note.nv.tkinfo,"",@"SHT_NOTE"
	.sectionflags	@"SHF_NOTE_NV_TKINFO"
	.tkinfo
        /*0018*/ 	.word	0x00000002
        /*0030*/ 	.string	""
        /*0030*/ 	.string	"ptxas"
        /*0030*/ 	.string	"Cuda compilation tools, release 13.0, V13.0.88"
        /*0030*/ 	.string	"Build cuda_13.0.r13.0/compiler.36424714_0"
        /*0030*/ 	.string	"-arch sm_100 -m 64 "



//--------------------- .note.nv.cuinfo           --------------------------
	.section	.note.nv.cuinfo,"",@"SHT_NOTE"
	.sectionflags	@"SHF_NOTE_NV_CUINFO"
        /*0018*/ 	.short	0x0002
        /*001a*/ 	.short	0x0064
        /*001c*/ 	.short	0x0082
	.zero		2


//--------------------- .nv.info                  --------------------------
	.section	.nv.info,"",@"SHT_CUDA_INFO"
	.align	4


	//----- nvinfo : EIATTR_REGCOUNT
	.align		4
        /*0000*/ 	.byte	0x04, 0x2f
        /*0002*/ 	.short	(.L_1 - .L_0)
	.align		4
.L_0:
        /*0004*/ 	.word	index@(prb_batch_f32)
        /*0008*/ 	.word	0x00000028


	//----- nvinfo : EIATTR_FRAME_SIZE
	.align		4
.L_1:
        /*000c*/ 	.byte	0x04, 0x11
        /*000e*/ 	.short	(.L_3 - .L_2)
	.align		4
.L_2:
        /*0010*/ 	.word	index@($__internal_3_$__cuda_sm20_dsqrt_rn_f64_mediumpath_v1)
        /*0014*/ 	.word	0x00000060


	//----- nvinfo : EIATTR_FRAME_SIZE
	.align		4
.L_3:
        /*0018*/ 	.byte	0x04, 0x11
        /*001a*/ 	.short	(.L_5 - .L_4)
	.align		4
.L_4:
        /*001c*/ 	.word	index@($__internal_2_$__cuda_sm20_dblrcp_rn_slowpath_v3)
        /*0020*/ 	.word	0x00000060


	//----- nvinfo : EIATTR_FRAME_SIZE
	.align		4
.L_5:
        /*0024*/ 	.byte	0x04, 0x11
        /*0026*/ 	.short	(.L_7 - .L_6)
	.align		4
.L_6:
        /*0028*/ 	.word	index@(prb_batch_f32)
        /*002c*/ 	.word	0x00000060


	//----- nvinfo : EIATTR_REGCOUNT
	.align		4
.L_7:
        /*0030*/ 	.byte	0x04, 0x2f
        /*0032*/ 	.short	(.L_9 - .L_8)
	.align		4
.L_8:
        /*0034*/ 	.word	index@(prb_many_series_one_param_f32)
        /*0038*/ 	.word	0x00000020


	//----- nvinfo : EIATTR_FRAME_SIZE
	.align		4
.L_9:
        /*003c*/ 	.byte	0x04, 0x11
        /*003e*/ 	.short	(.L_11 - .L_10)
	.align		4
.L_10:
        /*0040*/ 	.word	index@($__internal_1_$__cuda_sm20_dsqrt_rn_f64_mediumpath_v1)
        /*0044*/ 	.word	0x00000060


	//----- nvinfo : EIATTR_FRAME_SIZE
	.align		4
.L_11:
        /*0048*/ 	.byte	0x04, 0x11
        /*004a*/ 	.short	(.L_13 - .L_12)
	.align		4
.L_12:
        /*004c*/ 	.word	index@($__internal_0_$__cuda_sm20_dblrcp_rn_slowpath_v3)
        /*0050*/ 	.word	0x00000060


	//----- nvinfo : EIATTR_FRAME_SIZE
	.align		4
.L_13:
        /*0054*/ 	.byte	0x04, 0x11
        /*0056*/ 	.short	(.L_15 - .L_14)
	.align		4
.L_14:
        /*0058*/ 	.word	index@(prb_many_series_one_param_f32)
        /*005c*/ 	.word	0x00000060


	//----- nvinfo : EIATTR_MIN_STACK_SIZE
	.align		4
.L_15:
        /*0060*/ 	.byte	0x04, 0x12
        /*0062*/ 	.short	(.L_17 - .L_16)
	.align		4
.L_16:
        /*0064*/ 	.word	index@(prb_many_series_one_param_f32)
        /*0068*/ 	.word	0x00000060


	//----- nvinfo : EIATTR_MIN_STACK_SIZE
	.align		4
.L_17:
        /*006c*/ 	.byte	0x04, 0x12
        /*006e*/ 	.short	(.L_19 - .L_18)
	.align		4
.L_18:
        /*0070*/ 	.word	index@(prb_batch_f32)
        /*0074*/ 	.word	0x00000060
.L_19:


//--------------------- .nv.compat                --------------------------
	.section	.nv.compat,"",@"SHT_CUDA_COMPAT_INFO"
	.align	4
        /*0000*/ 	.byte	0x02, 0x09, 0x00, 0x00, 0x02, 0x02, 0x01, 0x00, 0x02, 0x05, 0x05, 0x00, 0x03, 0x07, 0x01, 0x01
        /*0010*/ 	.byte	0x02, 0x03, 0x00, 0x00, 0x02, 0x06, 0x01, 0x00, 0x04, 0x0b, 0x08, 0x00, 0x01, 0x00, 0x00, 0x00
        /*0020*/ 	.byte	0x00, 0x00, 0x00, 0x00


//--------------------- .nv.info.prb_many_series_one_param_f32 --------------------------
	.section	.nv.info.prb_many_series_one_param_f32,"",@"SHT_CUDA_INFO"
	.sectionflags	@""
	.align	4


	//----- nvinfo : EIATTR_CUDA_API_VERSION
	.align		4
        /*0000*/ 	.byte	0x04, 0x37
        /*0002*/ 	.short	(.L_21 - .L_20)
.L_20:
        /*0004*/ 	.word	0x00000082


	//----- nvinfo : EIATTR_KPARAM_INFO
	.align		4
.L_21:
        /*0008*/ 	.byte	0x04, 0x17
        /*000a*/ 	.short	(.L_23 - .L_22)
.L_22:
        /*000c*/ 	.word	0x00000000
        /*0010*/ 	.short	0x000e
        /*0012*/ 	.short	0x0058
        /*0014*/ 	.byte	0x00, 0xf5, 0x21, 0x00


	//----- nvinfo : EIATTR_KPARAM_INFO
	.align		4
.L_23:
        /*0018*/ 	.byte	0x04, 0x17
        /*001a*/ 	.short	(.L_25 - .L_24)
.L_24:
        /*001c*/ 	.word	0x00000000
        /*0020*/ 	.short	0x000d
        /*0022*/ 	.short	0x0050
        /*0024*/ 	.byte	0x00, 0xf5, 0x21, 0x00


	//----- nvinfo : EIATTR_KPARAM_INFO
	.align		4
.L_25:
        /*0028*/ 	.byte	0x04, 0x17
        /*002a*/ 	.short	(.L_27 - .L_26)
.L_26:
        /*002c*/ 	.word	0x00000000
        /*0030*/ 	.short	0x000c
        /*0032*/ 	.short	0x0048
        /*0034*/ 	.byte	0x00, 0xf5, 0x21, 0x00


	//----- nvinfo : EIATTR_KPARAM_INFO
	.align		4
.L_27:
        /*0038*/ 	.byte	0x04, 0x17
        /*003a*/ 	.short	(.L_29 - .L_28)
.L_28:
        /*003c*/ 	.word	0x00000000
        /*0040*/ 	.short	0x000b
        /*0042*/ 	.short	0x0040
        /*0044*/ 	.byte	0x00, 0xf0, 0x11, 0x00


	//----- nvinfo : EIATTR_KPARAM_INFO
	.align		4
.L_29:
        /*0048*/ 	.byte	0x04, 0x17
        /*004a*/ 	.short	(.L_31 - .L_30)
.L_30:
        /*004c*/ 	.word	0x00000000
        /*0050*/ 	.short	0x000a
        /*0052*/ 	.short	0x0038
        /*0054*/ 	.byte	0x00, 0xf5, 0x21, 0x00


	//----- nvinfo : EIATTR_KPARAM_INFO
	.align		4
.L_31:
        /*0058*/ 	.byte	0x04, 0x17
        /*005a*/ 	.short	(.L_33 - .L_32)
.L_32:
        /*005c*/ 	.word	0x00000000
        /*0060*/ 	.short	0x0009
        /*0062*/ 	.short	0x0030
        /*0064*/ 	.byte	0x00, 0xf5, 0x21, 0x00


	//----- nvinfo : EIATTR_KPARAM_INFO
	.align		4
.L_33:
        /*0068*/ 	.byte	0x04, 0x17
        /*006a*/ 	.short	(.L_35 - .L_34)
.L_34:
        /*006c*/ 	.word	0x00000000
        /*0070*/ 	.short	0x0008
        /*0072*/ 	.short	0x0028
        /*0074*/ 	.byte	0x00, 0xf0, 0x11, 0x00


	//----- nvinfo : EIATTR_KPARAM_INFO
	.align		4
.L_35:
        /*0078*/ 	.byte	0x04, 0x17
        /*007a*/ 	.short	(.L_37 - .L_36)
.L_36:
        /*007c*/ 	.word	0x00000000
        /*0080*/ 	.short	0x0007
        /*0082*/ 	.short	0x0020
        /*0084*/ 	.byte	0x00, 0xf5, 0x21, 0x00


	//----- nvinfo : EIATTR_KPARAM_INFO
	.align		4
.L_37:
        /*0088*/ 	.byte	0x04, 0x17
        /*008a*/ 	.short	(.L_39 - .L_38)
.L_38:
        /*008c*/ 	.word	0x00000000
        /*0090*/ 	.short	0x0006
        /*0092*/ 	.short	0x001c
        /*0094*/ 	.byte	0x00, 0xf0, 0x11, 0x00


	//----- nvinfo : EIATTR_KPARAM_INFO
	.align		4
.L_39:
        /*0098*/ 	.byte	0x04, 0x17
        /*009a*/ 	.short	(.L_41 - .L_40)
.L_40:
        /*009c*/ 	.word	0x00000000
        /*00a0*/ 	.short	0x0005
        /*00a2*/ 	.short	0x0018
        /*00a4*/ 	.byte	0x00, 0xf0, 0x11, 0x00


	//----- nvinfo : EIATTR_KPARAM_INFO
	.align		4
.L_41:
        /*00a8*/ 	.byte	0x04, 0x17
        /*00aa*/ 	.short	(.L_43 - .L_42)
.L_42:
        /*00ac*/ 	.word	0x00000000
        /*00b0*/ 	.short	0x0004
        /*00b2*/ 	.short	0x0014
        /*00b4*/ 	.byte	0x00, 0xf0, 0x11, 0x00


	//----- nvinfo : EIATTR_KPARAM_INFO
	.align		4
.L_43:
        /*00b8*/ 	.byte	0x04, 0x17
        /*00ba*/ 	.short	(.L_45 - .L_44)
.L_44:
        /*00bc*/ 	.word	0x00000000
        /*00c0*/ 	.short	0x0003
        /*00c2*/ 	.short	0x0010
        /*00c4*/ 	.byte	0x00, 0xf0, 0x11, 0x00


	//----- nvinfo : EIATTR_KPARAM_INFO
	.align		4
.L_45:
        /*00c8*/ 	.byte	0x04, 0x17
        /*00ca*/ 	.short	(.L_47 - .L_46)
.L_46:
        /*00cc*/ 	.word	0x00000000
        /*00d0*/ 	.short	0x0002
        /*00d2*/ 	.short	0x000c
        /*00d4*/ 	.byte	0x00, 0xf0, 0x11, 0x00


	//----- nvinfo : EIATTR_KPARAM_INFO
	.align		4
.L_47:
        /*00d8*/ 	.byte	0x04, 0x17
        /*00da*/ 	.short	(.L_49 - .L_48)
.L_48:
        /*00dc*/ 	.word	0x00000000
        /*00e0*/ 	.short	0x0001
        /*00e2*/ 	.short	0x0008
        /*00e4*/ 	.byte	0x00, 0xf0, 0x11, 0x00


	//----- nvinfo : EIATTR_KPARAM_INFO
	.align		4
.L_49:
        /*00e8*/ 	.byte	0x04, 0x17
        /*00ea*/ 	.short	(.L_51 - .L_50)
.L_50:
        /*00ec*/ 	.word	0x00000000
        /*00f0*/ 	.short	0x0000
        /*00f2*/ 	.short	0x0000
        /*00f4*/ 	.byte	0x00, 0xf5, 0x21, 0x00


	//----- nvinfo : EIATTR_SPARSE_MMA_MASK
	.align		4
.L_51:
        /*00f8*/ 	.byte	0x03, 0x50
        /*00fa*/ 	.short	0x0000


	//----- nvinfo : EIATTR_MAXREG_COUNT
	.align		4
        /*00fc*/ 	.byte	0x03, 0x1b
        /*00fe*/ 	.short	0x00ff


	//----- nvinfo : EIATTR_MERCURY_ISA_VERSION
	.align		4
        /*0100*/ 	.byte	0x03, 0x5f
        /*0102*/ 	.short	0x0101


	//----- nvinfo : EIATTR_VRC_CTA_INIT_COUNT
	.align		4
        /*0104*/ 	.byte	0x02, 0x4a
	.zero		1
	.zero		1


	//----- nvinfo : EIATTR_EXIT_INSTR_OFFSETS
	.align		4
        /*0108*/ 	.byte	0x04, 0x1c
        /*010a*/ 	.short	(.L_53 - .L_52)


	//   ....[0]....
.L_52:
        /*010c*/ 	.word	0x000000a0


	//   ....[1]....
        /*0110*/ 	.word	0x00000150


	//   ....[2]....
        /*0114*/ 	.word	0x00000be0


	//   ....[3]....
        /*0118*/ 	.word	0x00000fa0


	//   ....[4]....
        /*011c*/ 	.word	0x00002a10


	//   ....[5]....
        /*0120*/ 	.word	0x00003680


	//   ....[6]....
        /*0124*/ 	.word	0x00004420


	//   ....[7]....
        /*0128*/ 	.word	0x00006880


	//----- nvinfo : EIATTR_CRS_STACK_SIZE
	.align		4
.L_53:
        /*012c*/ 	.byte	0x04, 0x1e
        /*012e*/ 	.short	(.L_55 - .L_54)
.L_54:
        /*0130*/ 	.word	0x00000000


	//----- nvinfo : EIATTR_CBANK_PARAM_SIZE
	.align		4
.L_55:
        /*0134*/ 	.byte	0x03, 0x19
        /*0136*/ 	.short	0x0060


	//----- nvinfo : EIATTR_PARAM_CBANK
	.align		4
        /*0138*/ 	.byte	0x04, 0x0a
        /*013a*/ 	.short	(.L_57 - .L_56)
	.align		4
.L_56:
        /*013c*/ 	.word	index@(.nv.constant0.prb_many_series_one_param_f32)
        /*0140*/ 	.short	0x0380
        /*0142*/ 	.short	0x0060


	//----- nvinfo : EIATTR_SW_WAR
	.align		4
.L_57:
        /*0144*/ 	.byte	0x04, 0x36
        /*0146*/ 	.short	(.L_59 - .L_58)
.L_58:
        /*0148*/ 	.word	0x00000008
.L_59:


//--------------------- .nv.info.prb_batch_f32    --------------------------
	.section	.nv.info.prb_batch_f32,"",@"SHT_CUDA_INFO"
	.sectionflags	@""
	.align	4


	//----- nvinfo : EIATTR_CUDA_API_VERSION
	.align		4
        /*0000*/ 	.byte	0x04, 0x37
        /*0002*/ 	.short	(.L_61 - .L_60)
.L_60:
        /*0004*/ 	.word	0x00000082


	//----- nvinfo : EIATTR_KPARAM_INFO
	.align		4
.L_61:
        /*0008*/ 	.byte	0x04, 0x17
        /*000a*/ 	.short	(.L_63 - .L_62)
.L_62:
        /*000c*/ 	.word	0x00000000
        /*0010*/ 	.short	0x000f
        /*0012*/ 	.short	0x0068
        /*0014*/ 	.byte	0x00, 0xf5, 0x21, 0x00


	//----- nvinfo : EIATTR_KPARAM_INFO
	.align		4
.L_63:
        /*0018*/ 	.byte	0x04, 0x17
        /*001a*/ 	.short	(.L_65 - .L_64)
.L_64:
        /*001c*/ 	.word	0x00000000
        /*0020*/ 	.short	0x000e
        /*0022*/ 	.short	0x0060
        /*0024*/ 	.byte	0x00, 0xf5, 0x21, 0x00


	//----- nvinfo : EIATTR_KPARAM_INFO
	.align		4
.L_65:
        /*0028*/ 	.byte	0x04, 0x17
        /*002a*/ 	.short	(.L_67 - .L_66)
.L_66:
        /*002c*/ 	.word	0x00000000
        /*0030*/ 	.short	0x000d
        /*0032*/ 	.short	0x0058
        /*0034*/ 	.byte	0x00, 0xf5, 0x21, 0x00


	//----- nvinfo : EIATTR_KPARAM_INFO
	.align		4
.L_67:
        /*0038*/ 	.byte	0x04, 0x17
        /*003a*/ 	.short	(.L_69 - .L_68)
.L_68:
        /*003c*/ 	.word	0x00000000
        /*0040*/ 	.short	0x000c
        /*0042*/ 	.short	0x0050
        /*0044*/ 	.byte	0x00, 0xf5, 0x21, 0x00


	//----- nvinfo : EIATTR_KPARAM_INFO
	.align		4
.L_69:
        /*0048*/ 	.byte	0x04, 0x17
        /*004a*/ 	.short	(.L_71 - .L_70)
.L_70:
        /*004c*/ 	.word	0x00000000
        /*0050*/ 	.short	0x000b
        /*0052*/ 	.short	0x0048
        /*0054*/ 	.byte	0x00, 0xf0, 0x11, 0x00


	//----- nvinfo : EIATTR_KPARAM_INFO
	.align		4
.L_71:
        /*0058*/ 	.byte	0x04, 0x17
        /*005a*/ 	.short	(.L_73 - .L_72)
.L_72:
        /*005c*/ 	.word	0x00000000
        /*0060*/ 	.short	0x000a
        /*0062*/ 	.short	0x0040
        /*0064*/ 	.byte	0x00, 0xf5, 0x21, 0x00


	//----- nvinfo : EIATTR_KPARAM_INFO
	.align		4
.L_73:
        /*0068*/ 	.byte	0x04, 0x17
        /*006a*/ 	.short	(.L_75 - .L_74)
.L_74:
        /*006c*/ 	.word	0x00000000
        /*0070*/ 	.short	0x0009
        /*0072*/ 	.short	0x0038
        /*0074*/ 	.byte	0x00, 0xf0, 0x11, 0x00


	//----- nvinfo : EIATTR_KPARAM_INFO
	.align		4
.L_75:
        /*0078*/ 	.byte	0x04, 0x17
        /*007a*/ 	.short	(.L_77 - .L_76)
.L_76:
        /*007c*/ 	.word	0x00000000
        /*0080*/ 	.short	0x0008
        /*0082*/ 	.short	0x0030
        /*0084*/ 	.byte	0x00, 0xf5, 0x21, 0x00


	//----- nvinfo : EIATTR_KPARAM_INFO
	.align		4
.L_77:
        /*0088*/ 	.byte	0x04, 0x17
        /*008a*/ 	.short	(.L_79 - .L_78)
.L_78:
        /*008c*/ 	.word	0x00000000
        /*0090*/ 	.short	0x0007
        /*0092*/ 	.short	0x002c
        /*0094*/ 	.byte	0x00, 0xf0, 0x11, 0x00


	//----- nvinfo : EIATTR_KPARAM_INFO
	.align		4
.L_79:
        /*0098*/ 	.byte	0x04, 0x17
        /*009a*/ 	.short	(.L_81 - .L_80)
.L_80:
        /*009c*/ 	.word	0x00000000
        /*00a0*/ 	.short	0x0006
        /*00a2*/ 	.short	0x0028
        /*00a4*/ 	.byte	0x00, 0xf0, 0x11, 0x00


	//----- nvinfo : EIATTR_KPARAM_INFO
	.align		4
.L_81:
        /*00a8*/ 	.byte	0x04, 0x17
        /*00aa*/ 	.short	(.L_83 - .L_82)
.L_82:
        /*00ac*/ 	.word	0x00000000
        /*00b0*/ 	.short	0x0005
        /*00b2*/ 	.short	0x0020
        /*00b4*/ 	.byte	0x00, 0xf5, 0x21, 0x00


	//----- nvinfo : EIATTR_KPARAM_INFO
	.align		4
.L_83:
        /*00b8*/ 	.byte	0x04, 0x17
        /*00ba*/ 	.short	(.L_85 - .L_84)
.L_84:
        /*00bc*/ 	.word	0x00000000
        /*00c0*/ 	.short	0x0004
        /*00c2*/ 	.short	0x0018
        /*00c4*/ 	.byte	0x00, 0xf5, 0x21, 0x00


	//----- nvinfo : EIATTR_KPARAM_INFO
	.align		4
.L_85:
        /*00c8*/ 	.byte	0x04, 0x17
        /*00ca*/ 	.short	(.L_87 - .L_86)
.L_86:
        /*00cc*/ 	.word	0x00000000
        /*00d0*/ 	.short	0x0003
        /*00d2*/ 	.short	0x0010
        /*00d4*/ 	.byte	0x00, 0xf5, 0x21, 0x00


	//----- nvinfo : EIATTR_KPARAM_INFO
	.align		4
.L_87:
        /*00d8*/ 	.byte	0x04, 0x17
        /*00da*/ 	.short	(.L_89 - .L_88)
.L_88:
        /*00dc*/ 	.word	0x00000000
        /*00e0*/ 	.short	0x0002
        /*00e2*/ 	.short	0x000c
        /*00e4*/ 	.byte	0x00, 0xf0, 0x11, 0x00


	//----- nvinfo : EIATTR_KPARAM_INFO
	.align		4
.L_89:
        /*00e8*/ 	.byte	0x04, 0x17
        /*00ea*/ 	.short	(.L_91 - .L_90)
.L_90:
        /*00ec*/ 	.word	0x00000000
        /*00f0*/ 	.short	0x0001
        /*00f2*/ 	.short	0x0008
        /*00f4*/ 	.byte	0x00, 0xf0, 0x11, 0x00


	//----- nvinfo : EIATTR_KPARAM_INFO
	.align		4
.L_91:
        /*00f8*/ 	.byte	0x04, 0x17
        /*00fa*/ 	.short	(.L_93 - .L_92)
.L_92:
        /*00fc*/ 	.word	0x00000000
        /*0100*/ 	.short	0x0000
        /*0102*/ 	.short	0x0000
        /*0104*/ 	.byte	0x00, 0xf5, 0x21, 0x00


	//----- nvinfo : EIATTR_SPARSE_MMA_MASK
	.align		4
.L_93:
        /*0108*/ 	.byte	0x03, 0x50
        /*010a*/ 	.short	0x0000


	//----- nvinfo : EIATTR_MAXREG_COUNT
	.align		4
        /*010c*/ 	.byte	0x03, 0x1b
        /*010e*/ 	.short	0x00ff


	//----- nvinfo : EIATTR_MERCURY_ISA_VERSION
	.align		4
        /*0110*/ 	.byte	0x03, 0x5f
        /*0112*/ 	.short	0x0101


	//----- nvinfo : EIATTR_VRC_CTA_INIT_COUNT
	.align		4
        /*0114*/ 	.byte	0x02, 0x4a
	.zero		1
	.zero		1


	//----- nvinfo : EIATTR_EXIT_INSTR_OFFSETS
	.align		4
        /*0118*/ 	.byte	0x04, 0x1c
        /*011a*/ 	.short	(.L_95 - .L_94)


	//   ....[0]....
.L_94:
        /*011c*/ 	.word	0x00000070


	//   ....[1]....
        /*0120*/ 	.word	0x000001f0


	//   ....[2]....
        /*0124*/ 	.word	0x00002a40


	//----- nvinfo : EIATTR_CRS_STACK_SIZE
	.align		4
.L_95:
        /*0128*/ 	.byte	0x04, 0x1e
        /*012a*/ 	.short	(.L_97 - .L_96)
.L_96:
        /*012c*/ 	.word	0x00000000


	//----- nvinfo : EIATTR_CBANK_PARAM_SIZE
	.align		4
.L_97:
        /*0130*/ 	.byte	0x03, 0x19
        /*0132*/ 	.short	0x0070


	//----- nvinfo : EIATTR_PARAM_CBANK
	.align		4
        /*0134*/ 	.byte	0x04, 0x0a
        /*0136*/ 	.short	(.L_99 - .L_98)
	.align		4
.L_98:
        /*0138*/ 	.word	index@(.nv.constant0.prb_batch_f32)
        /*013c*/ 	.short	0x0380
        /*013e*/ 	.short	0x0070


	//----- nvinfo : EIATTR_SW_WAR
	.align		4
.L_99:
        /*0140*/ 	.byte	0x04, 0x36
        /*0142*/ 	.short	(.L_101 - .L_100)
.L_100:
        /*0144*/ 	.word	0x00000008
.L_101:


//--------------------- .nv.callgraph             --------------------------
	.section	.nv.callgraph,"",@"SHT_CUDA_CALLGRAPH"
	.align	4
	.sectionentsize	8
	.align		4
        /*0000*/ 	.word	0x00000000
	.align		4
        /*0004*/ 	.word	0xffffffff
	.align		4
        /*0008*/ 	.word	0x00000000
	.align		4
        /*000c*/ 	.word	0xfffffffe
	.align		4
        /*0010*/ 	.word	0x00000000
	.align		4
        /*0014*/ 	.word	0xfffffffd
	.align		4
        /*0018*/ 	.word	0x00000000
	.align		4
        /*001c*/ 	.word	0xfffffffc


//--------------------- .text.prb_many_series_one_param_f32 --------------------------
	.section	.text.prb_many_series_one_param_f32,"ax",@progbits
	.align	128
        .global         prb_many_series_one_param_f32
        .type           prb_many_series_one_param_f32,@function
        .size           prb_many_series_one_param_f32,(.L_x_112 - prb_many_series_one_param_f32)
        .other          prb_many_series_one_param_f32,@"STO_CUDA_ENTRY STV_DEFAULT"
prb_many_series_one_param_f32:
.text.prb_many_series_one_param_f32:
[----:B------:R-:W0:Y:S01]  /*0000*/  LDC R1, c[0x0][0x37c] ;  /* 0x0000df00ff017b82 */ /* 0x000e220000000800 */
[----:B------:R-:W1:Y:S07]  /*0010*/  S2R R4, SR_TID.X ;  /* 0x0000000000047919 */ /* 0x000e6e0000002100 */
[----:B------:R-:W2:Y:S01]  /*0020*/  S2UR UR8, SR_CTAID.X ;  /* 0x00000000000879c3 */ /* 0x000ea20000002500 */
[----:B------:R-:W2:Y:S01]  /*0030*/  LDCU UR4, c[0x0][0x360] ;  /* 0x00006c00ff0477ac */ /* 0x000ea20008000800 */
[----:B0-----:R-:W-:Y:S01]  /*0040*/  IADD3 R1, PT, PT, R1, -0x60, RZ ;  /* 0xffffffa001017810 */ /* 0x001fe20007ffe0ff */
[----:B------:R-:W0:Y:S03]  /*0050*/  LDCU UR5, c[0x0][0x388] ;  /* 0x00007100ff0577ac */ /* 0x000e260008000800 */
[----:B------:R-:W-:Y:S01]  /*0060*/  R2UR UR6, R1 ;  /* 0x00000000010672ca */ /* 0x000fe200000e0000 */
[----:B--2---:R-:W-:-:S06]  /*0070*/  UIMAD UR8, UR8, UR4, URZ ;  /* 0x00000004080872a4 */ /* 0x004fcc000f8e02ff */
[----:B-1----:R-:W-:-:S05]  /*0080*/  VIADD R0, R4, UR8 ;  /* 0x0000000804007c36 */ /* 0x002fca0008000000 */
[----:B0-----:R-:W-:-:S13]  /*0090*/  ISETP.GE.AND P0, PT, R0, UR5, PT ;  /* 0x0000000500007c0c */ /* 0x001fda000bf06270 */
[----:B------:R-:W-:Y:S05]  /*00a0*/  @P0 EXIT ;  /* 0x000000000000094d */ /* 0x000fea0003800000 */
[----:B------:R-:W0:Y:S01]  /*00b0*/  LDCU.64 UR4, c[0x0][0x3b8] ;  /* 0x00007700ff0477ac */ /* 0x000e220008000a00 */
[----:B------:R-:W1:Y:S01]  /*00c0*/  LDC R6, c[0x0][0x38c] ;  /* 0x0000e300ff067b82 */ /* 0x000e620000000800 */
[----:B------:R-:W-:Y:S01]  /*00d0*/  HFMA2 R5, -RZ, RZ, 0, 0 ;  /* 0x00000000ff057431 */ /* 0x000fe200000001ff */
[----:B------:R-:W2:Y:S01]  /*00e0*/  LDCU.64 UR16, c[0x0][0x358] ;  /* 0x00006b00ff1077ac */ /* 0x000ea20008000a00 */
[----:B0-----:R-:W-:-:S04]  /*00f0*/  ISETP.NE.U32.AND P0, PT, RZ, UR4, PT ;  /* 0x00000004ff007c0c */ /* 0x001fc8000bf05070 */
[----:B------:R-:W-:-:S13]  /*0100*/  ISETP.NE.AND.EX P0, PT, RZ, UR5, PT, P0 ;  /* 0x00000005ff007c0c */ /* 0x000fda000bf05300 */
[----:B------:R-:W0:Y:S02]  /*0110*/  @P0 LDC.64 R2, c[0x0][0x3b8] ;  /* 0x0000ee00ff020b82 */ /* 0x000e240000000a00 */
[----:B0-----:R-:W-:-:S05]  /*0120*/  @P0 IMAD.WIDE R2, R0, 0x4, R2 ;  /* 0x0000000400020825 */ /* 0x001fca00078e0202 */
[----:B--2---:R0:W5:Y:S01]  /*0130*/  @P0 LDG.E.CONSTANT R5, desc[UR16][R2.64] ;  /* 0x0000001002050981 */ /* 0x004162000c1e9900 */
[----:B-1----:R-:W-:-:S13]  /*0140*/  ISETP.GE.AND P0, PT, R6, 0x1, PT ;  /* 0x000000010600780c */ /* 0x002fda0003f06270 */
[----:B0-----:R-:W-:Y:S05]  /*0150*/  @!P0 EXIT ;  /* 0x000000000000894d */ /* 0x001fea0003800000 */
[----:B------:R-:W0:Y:S02]  /*0160*/  LDCU UR9, c[0x0][0x390] ;  /* 0x00007200ff0977ac */ /* 0x000e240008000800 */
[----:B0-----:R-:W0:Y:S01]  /*0170*/  I2F.F64 R6, UR9 ;  /* 0x0000000900067d12 */ /* 0x001e220008201c00 */
[----:B------:R-:W-:-:S07]  /*0180*/  UIADD3 UR4, UPT, UPT, UR9, -0x1, URZ ;  /* 0xffffffff09047890 */ /* 0x000fce000fffe0ff */
[----:B0-----:R-:W0:Y:S01]  /*0190*/  MUFU.RCP64H R3, R7 ;  /* 0x0000000700037308 */ /* 0x001e220000001800 */
[----:B------:R-:W-:-:S05]  /*01a0*/  VIADD R2, R7, 0x300402 ;  /* 0x0030040207027836 */ /* 0x000fca0000000000 */
[----:B------:R-:W-:Y:S01]  /*01b0*/  FSETP.GEU.AND P0, PT, |R2|, 5.8789094863358348022e-39, PT ;  /* 0x004004020200780b */ /* 0x000fe20003f0e200 */
[----:B0-----:R-:W-:-:S08]  /*01c0*/  DFMA R8, -R6, R2, 1 ;  /* 0x3ff000000608742b */ /* 0x001fd00000000102 */
[----:B------:R-:W-:-:S08]  /*01d0*/  DFMA R8, R8, R8, R8 ;  /* 0x000000080808722b */ /* 0x000fd00000000008 */
[----:B------:R-:W-:Y:S01]  /*01e0*/  DFMA R8, R2, R8, R2 ;  /* 0x000000080208722b */ /* 0x000fe20000000002 */
[----:B-----5:R-:W-:-:S07]  /*01f0*/  IADD3 R2, PT, PT, R5, UR4, RZ ;  /* 0x0000000405027c10 */ /* 0x020fce000fffe0ff */
[----:B------:R-:W-:-:S08]  /*0200*/  DFMA R16, -R6, R8, 1 ;  /* 0x3ff000000610742b */ /* 0x000fd00000000108 */
[----:B------:R-:W-:Y:S01]  /*0210*/  DFMA R16, R8, R16, R8 ;  /* 0x000000100810722b */ /* 0x000fe20000000008 */
[----:B------:R-:W-:Y:S10]  /*0220*/  @P0 BRA `(.L_x_0) ;  /* 0x0000000000100947 */ /* 0x000ff40003800000 */
[----:B------:R-:W-:Y:S02]  /*0230*/  LOP3.LUT R3, R7, 0x7fffffff, RZ, 0xc0, !PT ;  /* 0x7fffffff07037812 */ /* 0x000fe400078ec0ff */
[----:B------:R-:W-:-:S03]  /*0240*/  MOV R8, 0x270 ;  /* 0x0000027000087802 */ /* 0x000fc60000000f00 */
[----:B------:R-:W-:-:S07]  /*0250*/  VIADD R12, R3, 0xfff00000 ;  /* 0xfff00000030c7836 */ /* 0x000fce0000000000 */
[----:B------:R-:W-:Y:S05]  /*0260*/  CALL.REL.NOINC `($__internal_0_$__cuda_sm20_dblrcp_rn_slowpath_v3) ;  /* 0x0000006400887944 */ /* 0x000fea0003c00000 */
.L_x_0:
[----:B------:R-:W0:Y:S01]  /*0270*/  LDCU.64 UR4, c[0x0][0x390] ;  /* 0x00007200ff0477ac */ /* 0x000e220008000a00 */
[----:B------:R-:W1:Y:S01]  /*0280*/  LDCU UR7, c[0x0][0x398] ;  /* 0x00007300ff0777ac */ /* 0x000e620008000800 */
[----:B------:R-:W-:Y:S02]  /*0290*/  UISETP.GT.AND UP0, UPT, UR9, URZ, UPT ;  /* 0x000000ff0900728c */ /* 0x000fe4000bf04270 */
[----:B------:R-:W-:Y:S01]  /*02a0*/  UIADD3 UR6, UPT, UPT, UR6, 0x40, URZ ;  /* 0x0000004006067890 */ /* 0x000fe2000fffe0ff */
[----:B0-----:R-:W-:Y:S02]  /*02b0*/  I2FP.F32.S32 R3, UR4 ;  /* 0x0000000400037c45 */ /* 0x001fe40008201400 */
[----:B-1----:R-:W-:Y:S01]  /*02c0*/  I2FP.F32.S32 R6, UR7 ;  /* 0x0000000700067c45 */ /* 0x002fe20008201400 */
[----:B------:R-:W-:-:S04]  /*02d0*/  UIADD3 UR7, UPT, UPT, UR5, 0x1, URZ ;  /* 0x0000000105077890 */ /* 0x000fc8000fffe0ff */
[----:B------:R-:W-:-:S05]  /*02e0*/  FADD R3, R3, -R6 ;  /* 0x8000000603037221 */ /* 0x000fca0000000000 */
[----:B------:R-:W-:Y:S01]  /*02f0*/  R2UR UR15, R3 ;  /* 0x00000000030f72ca */ /* 0x000fe200000e0000 */
[----:B------:R-:W-:-:S14]  /*0300*/  BRA.U UP0, `(.L_x_1) ;  /* 0x0000002500cc7547 */ /* 0x000fdc000b800000 */
[----:B------:R-:W-:-:S09]  /*0310*/  UISETP.GT.AND UP0, UPT, UR5, -0x1, UPT ;  /* 0xffffffff0500788c */ /* 0x000fd2000bf04270 */
[----:B------:R-:W-:Y:S05]  /*0320*/  BRA.U UP0, `(.L_x_2) ;  /* 0x0000000d002c7547 */ /* 0x000fea000b800000 */
[----:B------:R-:W0:Y:S01]  /*0330*/  LDCU UR5, c[0x0][0x38c] ;  /* 0x00007180ff0577ac */ /* 0x000e220008000800 */
[----:B------:R-:W-:Y:S01]  /*0340*/  UMOV UR4, URZ ;  /* 0x000000ff00047c82 */ /* 0x000fe20008000000 */
[----:B0-----:R-:W-:Y:S02]  /*0350*/  UISETP.GE.U32.AND UP0, UPT, UR5, 0x4, UPT ;  /* 0x000000040500788c */ /* 0x001fe4000bf06070 */
[----:B------:R-:W-:-:S07]  /*0360*/  ULOP3.LUT UR6, UR5, 0x3, URZ, 0xc0, !UPT ;  /* 0x0000000305067892 */ /* 0x000fce000f8ec0ff */
[----:B------:R-:W-:Y:S05]  /*0370*/  BRA.U !UP0, `(.L_x_3) ;  /* 0x0000000908147547 */ /* 0x000fea000b800000 */
[----:B------:R-:W-:Y:S01]  /*0380*/  DMUL R6, RZ, R16 ;  /* 0x00000010ff067228 */ /* 0x000fe20000000000 */
[----:B------:R-:W-:Y:S01]  /*0390*/  IMAD.MOV.U32 R12, RZ, RZ, 0x0 ;  /* 0x00000000ff0c7424 */ /* 0x000fe200078e00ff */
[----:B------:R-:W-:Y:S01]  /*03a0*/  MOV R13, 0x3fd80000 ;  /* 0x3fd80000000d7802 */ /* 0x000fe20000000f00 */
[----:B------:R-:W-:-:S05]  /*03b0*/  ULOP3.LUT UR4, UR5, 0x7ffffffc, URZ, 0xc0, !UPT ;  /* 0x7ffffffc05047892 */ /* 0x000fca000f8ec0ff */
[----:B------:R-:W-:-:S08]  /*03c0*/  DFMA R6, -R6, R6, R6 ;  /* 0x000000060606722b */ /* 0x000fd00000000106 */
[----:B------:R-:W-:-:S06]  /*03d0*/  DSETP.GEU.AND P0, PT, R6, RZ, PT ;  /* 0x000000ff0600722a */ /* 0x000fcc0003f0e000 */
[----:B------:R-:W-:Y:S02]  /*03e0*/  FSEL R7, R7, RZ, P0 ;  /* 0x000000ff07077208 */ /* 0x000fe40000000000 */
[----:B------:R-:W-:Y:S02]  /*03f0*/  FSEL R6, R6, RZ, P0 ;  /* 0x000000ff06067208 */ /* 0x000fe40000000000 */
[----:B------:R-:W0:Y:S01]  /*0400*/  MUFU.RSQ64H R9, R7 ;  /* 0x0000000700097308 */ /* 0x000e220000001c00 */
[----:B------:R-:W-:-:S04]  /*0410*/  IADD3 R8, PT, PT, R7, -0x3500000, RZ ;  /* 0xfcb0000007087810 */ /* 0x000fc80007ffe0ff */
[----:B------:R-:W-:Y:S02]  /*0420*/  ISETP.GE.U32.AND P0, PT, R8, 0x7ca00000, PT ;  /* 0x7ca000000800780c */ /* 0x000fe40003f06070 */
[----:B0-----:R-:W-:-:S08]  /*0430*/  DMUL R10, R8, R8 ;  /* 0x00000008080a7228 */ /* 0x001fd00000000000 */
[----:B------:R-:W-:-:S08]  /*0440*/  DFMA R10, -R10, R6, 1 ;  /* 0x3ff000000a0a742b */ /* 0x000fd00000000106 */
[----:B------:R-:W-:Y:S02]  /*0450*/  DFMA R12, R10, R12, 0.5 ;  /* 0x3fe000000a0c742b */ /* 0x000fe4000000000c */
[----:B------:R-:W-:-:S08]  /*0460*/  DMUL R10, R8, R10 ;  /* 0x0000000a080a7228 */ /* 0x000fd00000000000 */
[----:B------:R-:W-:-:S08]  /*0470*/  DFMA R18, R12, R10, R8 ;  /* 0x0000000a0c12722b */ /* 0x000fd00000000008 */
[----:B------:R-:W-:Y:S02]  /*0480*/  DMUL R12, R18, R6 ;  /* 0x00000006120c7228 */ /* 0x000fe40000000000 */
[----:B------:R-:W-:Y:S01]  /*0490*/  VIADD R11, R19, 0xfff00000 ;  /* 0xfff00000130b7836 */ /* 0x000fe20000000000 */
[----:B------:R-:W-:-:S05]  /*04a0*/  MOV R10, R18 ;  /* 0x00000012000a7202 */ /* 0x000fca0000000f00 */
[----:B------:R-:W-:-:S08]  /*04b0*/  DFMA R20, R12, -R12, R6 ;  /* 0x8000000c0c14722b */ /* 0x000fd00000000006 */
[----:B------:R-:W-:Y:S01]  /*04c0*/  DFMA R14, R20, R10, R12 ;  /* 0x0000000a140e722b */ /* 0x000fe2000000000c */
[----:B------:R-:W-:Y:S10]  /*04d0*/  @!P0 BRA `(.L_x_4) ;  /* 0x0000000000148947 */ /* 0x000ff40003800000 */
[----:B------:R-:W-:Y:S01]  /*04e0*/  IMAD.MOV.U32 R10, RZ, RZ, R18 ;  /* 0x000000ffff0a7224 */ /* 0x000fe200078e0012 */
[----:B------:R-:W-:Y:S01]  /*04f0*/  MOV R14, R20 ;  /* 0x00000014000e7202 */ /* 0x000fe20000000f00 */
[----:B------:R-:W-:Y:S01]  /*0500*/  IMAD.MOV.U32 R9, RZ, RZ, R21 ;  /* 0x000000ffff097224 */ /* 0x000fe200078e0015 */
[----:B------:R-:W-:-:S07]  /*0510*/  MOV R5, 0x530 ;  /* 0x0000053000057802 */ /* 0x000fce0000000f00 */
[----:B------:R-:W-:Y:S05]  /*0520*/  CALL.REL.NOINC `($__internal_1_$__cuda_sm20_dsqrt_rn_f64_mediumpath_v1) ;  /* 0x0000006400747944 */ /* 0x000fea0003c00000 */
.L_x_4:
[----:B------:R-:W0:Y:S01]  /*0530*/  LDC R13, c[0x0][0x388] ;  /* 0x0000e200ff0d7b82 */ /* 0x000e220000000800 */
[----:B------:R-:W1:Y:S01]  /*0540*/  LDCU UR5, c[0x0][0x3c0] ;  /* 0x00007800ff0577ac */ /* 0x000e620008000800 */
[----:B------:R-:W1:Y:S01]  /*0550*/  F2F.F32.F64 R6, R14 ;  /* 0x0000000e00067310 */ /* 0x000e620000301000 */
[----:B------:R-:W-:Y:S01]  /*0560*/  MOV R25, R0 ;  /* 0x0000000000197202 */ /* 0x000fe20000000f00 */
[----:B------:R-:W2:Y:S04]  /*0570*/  LDCU.64 UR10, c[0x0][0x3c8] ;  /* 0x00007900ff0a77ac */ /* 0x000ea80008000a00 */
[----:B------:R-:W3:Y:S01]  /*0580*/  LDC R3, c[0x0][0x388] ;  /* 0x0000e200ff037b82 */ /* 0x000ee20000000800 */
[----:B------:R-:W4:Y:S01]  /*0590*/  LDCU.64 UR12, c[0x0][0x3d0] ;  /* 0x00007a00ff0c77ac */ /* 0x000f220008000a00 */
[----:B------:R-:W0:Y:S06]  /*05a0*/  LDCU UR9, c[0x0][0x390] ;  /* 0x00007200ff0977ac */ /* 0x000e2c0008000800 */
[----:B------:R-:W2:Y:S01]  /*05b0*/  LDC.64 R10, c[0x0][0x3b0] ;  /* 0x0000ec00ff0a7b82 */ /* 0x000ea20000000a00 */
[C---:B-1----:R-:W-:Y:S01]  /*05c0*/  FFMA R5, R6.reuse, UR5, RZ ;  /* 0x0000000506057c23 */ /* 0x042fe200080000ff */
[----:B------:R-:W-:Y:S01]  /*05d0*/  FFMA R6, -R6, UR5, RZ ;  /* 0x0000000506067c23 */ /* 0x000fe200080001ff */
[----:B------:R-:W-:-:S05]  /*05e0*/  UMOV UR5, URZ ;  /* 0x000000ff00057c82 */ /* 0x000fca0008000000 */
[----:B------:R-:W1:Y:S01]  /*05f0*/  LDC.64 R8, c[0x0][0x3d8] ;  /* 0x0000f600ff087b82 */ /* 0x000e620000000a00 */
[C---:B0-----:R-:W-:Y:S01]  /*0600*/  IADD3 R4, PT, PT, R13.reuse, UR8, R4 ;  /* 0x000000080d047c10 */ /* 0x041fe2000fffe004 */
[C-C-:B------:R-:W-:Y:S02]  /*0610*/  IMAD R7, R13.reuse, 0x2, R0.reuse ;  /* 0x000000020d077824 */ /* 0x140fe400078e0200 */
[----:B----4-:R-:W-:-:S07]  /*0620*/  IMAD R24, R13, 0x3, R0 ;  /* 0x000000030d187824 */ /* 0x010fce00078e0200 */
.L_x_5:
[----:B--2---:R-:W-:-:S05]  /*0630*/  IMAD.WIDE R20, R25, 0x4, R10 ;  /* 0x0000000419147825 */ /* 0x004fca00078e020a */
[----:B------:R-:W2:Y:S01]  /*0640*/  LDG.E.CONSTANT R12, desc[UR16][R20.64] ;  /* 0x00000010140c7981 */ /* 0x000ea2000c1e9900 */
[----:B---3--:R-:W-:-:S05]  /*0650*/  IMAD.WIDE R22, R3, 0x4, R20 ;  /* 0x0000000403167825 */ /* 0x008fca00078e0214 */
[----:B------:R-:W3:Y:S01]  /*0660*/  LDG.E.CONSTANT R26, desc[UR16][R22.64] ;  /* 0x00000010161a7981 */ /* 0x000ee2000c1e9900 */
[----:B------:R-:W-:Y:S01]  /*0670*/  UIADD3 UR7, UPT, UPT, UR5, 0x1, URZ ;  /* 0x0000000105077890 */ /* 0x000fe2000fffe0ff */
[----:B--2---:R-:W-:-:S04]  /*0680*/  ISETP.GE.AND P0, PT, R12, UR9, PT ;  /* 0x000000090c007c0c */ /* 0x004fc8000bf06270 */
[----:B------:R-:W-:Y:S02]  /*0690*/  ISETP.GT.OR P0, PT, R2, UR5, !P0 ;  /* 0x0000000502007c0c */ /* 0x000fe4000c704670 */
[----:B---3--:R-:W-:-:S04]  /*06a0*/  ISETP.GE.AND P1, PT, R26, UR9, PT ;  /* 0x000000091a007c0c */ /* 0x008fc8000bf26270 */
[----:B------:R-:W-:-:S07]  /*06b0*/  ISETP.GT.OR P1, PT, R2, UR7, !P1 ;  /* 0x0000000702007c0c */ /* 0x000fce000cf24670 */
[----:B------:R-:W-:Y:S01]  /*06c0*/  @!P0 MOV R12, UR10 ;  /* 0x0000000a000c8c02 */ /* 0x000fe20008000f00 */
[----:B------:R-:W-:Y:S01]  /*06d0*/  @!P0 IMAD.U32 R13, RZ, RZ, UR11 ;  /* 0x0000000bff0d8e24 */ /* 0x000fe2000f8e00ff */
[----:B------:R-:W-:Y:S01]  /*06e0*/  @!P0 MOV R14, UR12 ;  /* 0x0000000c000e8c02 */ /* 0x000fe20008000f00 */
[----:B------:R-:W-:Y:S01]  /*06f0*/  @!P0 IMAD.U32 R15, RZ, RZ, UR13 ;  /* 0x0000000dff0f8e24 */ /* 0x000fe2000f8e00ff */
[----:B------:R-:W-:Y:S01]  /*0700*/  @P0 MOV R29, 0x7fffffff ;  /* 0x7fffffff001d0802 */ /* 0x000fe20000000f00 */
[----:B------:R-:W-:Y:S01]  /*0710*/  @!P0 IMAD.WIDE R18, R25, 0x4, R12 ;  /* 0x0000000419128825 */ /* 0x000fe200078e020c */
[----:B------:R-:W-:Y:S02]  /*0720*/  @P0 MOV R12, UR10 ;  /* 0x0000000a000c0c02 */ /* 0x000fe40008000f00 */
[----:B------:R-:W-:Y:S01]  /*0730*/  @P1 MOV R26, 0x7fffffff ;  /* 0x7fffffff001a1802 */ /* 0x000fe20000000f00 */
[----:B------:R-:W-:Y:S01]  /*0740*/  @P0 IMAD.U32 R13, RZ, RZ, UR11 ;  /* 0x0000000bff0d0e24 */ /* 0x000fe2000f8e00ff */
[----:B------:R0:W-:Y:S01]  /*0750*/  @!P0 STG.E desc[UR16][R18.64], RZ ;  /* 0x000000ff12008986 */ /* 0x0001e2000c101910 */
[----:B------:R-:W-:Y:S01]  /*0760*/  @!P0 IMAD.MOV.U32 R27, RZ, RZ, R6 ;  /* 0x000000ffff1b8224 */ /* 0x000fe200078e0006 */
[----:B------:R-:W-:Y:S01]  /*0770*/  @P0 MOV R27, 0x7fffffff ;  /* 0x7fffffff001b0802 */ /* 0x000fe20000000f00 */
[----:B------:R-:W-:-:S04]  /*0780*/  @!P1 IMAD.WIDE R20, R4, 0x4, R12 ;  /* 0x0000000404149825 */ /* 0x000fc800078e020c */
[----:B0-----:R-:W-:Y:S01]  /*0790*/  @!P0 IMAD.WIDE R18, R25, 0x4, R14 ;  /* 0x0000000419128825 */ /* 0x001fe200078e020e */
[----:B------:R-:W-:-:S03]  /*07a0*/  @P0 MOV R15, UR13 ;  /* 0x0000000d000f0c02 */ /* 0x000fc60008000f00 */
[----:B------:R-:W-:Y:S01]  /*07b0*/  @P0 IMAD.U32 R14, RZ, RZ, UR12 ;  /* 0x0000000cff0e0e24 */ /* 0x000fe2000f8e00ff */
[----:B------:R-:W-:Y:S01]  /*07c0*/  @!P0 STG.E desc[UR16][R18.64], R5 ;  /* 0x0000000512008986 */ /* 0x000fe2000c101910 */
[----:B------:R-:W-:-:S05]  /*07d0*/  @P0 IMAD.WIDE R18, R25, 0x4, R12 ;  /* 0x0000000419120825 */ /* 0x000fca00078e020c */
[----:B------:R0:W-:Y:S02]  /*07e0*/  @P0 STG.E desc[UR16][R18.64], R29 ;  /* 0x0000001d12000986 */ /* 0x0001e4000c101910 */
[----:B0-----:R-:W-:-:S05]  /*07f0*/  @P0 IMAD.WIDE R18, R25, 0x4, R14 ;  /* 0x0000000419120825 */ /* 0x001fca00078e020e */
[----:B------:R1:W-:Y:S02]  /*0800*/  @P0 STG.E desc[UR16][R18.64], R29 ;  /* 0x0000001d12000986 */ /* 0x0003e4000c101910 */
[----:B-1----:R-:W-:-:S05]  /*0810*/  IMAD.WIDE R18, R25, 0x4, R8 ;  /* 0x0000000419127825 */ /* 0x002fca00078e0208 */
[----:B------:R-:W-:Y:S04]  /*0820*/  STG.E desc[UR16][R18.64], R27 ;  /* 0x0000001b12007986 */ /* 0x000fe8000c101910 */
[----:B------:R0:W-:Y:S02]  /*0830*/  @!P1 STG.E desc[UR16][R20.64], RZ ;  /* 0x000000ff14009986 */ /* 0x0001e4000c101910 */
[----:B0-----:R-:W-:-:S05]  /*0840*/  @!P1 IMAD.WIDE R20, R4, 0x4, R14 ;  /* 0x0000000404149825 */ /* 0x001fca00078e020e */
[----:B------:R-:W-:Y:S01]  /*0850*/  @!P1 STG.E desc[UR16][R20.64], R5 ;  /* 0x0000000514009986 */ /* 0x000fe2000c101910 */
[----:B------:R-:W-:-:S05]  /*0860*/  @P1 IMAD.WIDE R20, R4, 0x4, R12 ;  /* 0x0000000404141825 */ /* 0x000fca00078e020c */
[----:B------:R0:W-:Y:S02]  /*0870*/  @P1 STG.E desc[UR16][R20.64], R26 ;  /* 0x0000001a14001986 */ /* 0x0001e4000c101910 */
[----:B0-----:R-:W-:Y:S01]  /*0880*/  IMAD.WIDE R20, R3, 0x4, R22 ;  /* 0x0000000403147825 */ /* 0x001fe200078e0216 */
[----:B------:R-:W-:-:S03]  /*0890*/  UIADD3 UR7, UPT, UPT, UR5, 0x2, URZ ;  /* 0x0000000205077890 */ /* 0x000fc6000fffe0ff */
[----:B------:R-:W-:Y:S01]  /*08a0*/  @P1 IMAD.WIDE R22, R4, 0x4, R14 ;  /* 0x0000000404161825 */ /* 0x000fe200078e020e */
[----:B------:R0:W2:Y:S03]  /*08b0*/  LDG.E.CONSTANT R28, desc[UR16][R20.64] ;  /* 0x00000010141c7981 */ /* 0x0000a6000c1e9900 */
[----:B------:R-:W-:Y:S01]  /*08c0*/  @!P1 IMAD.MOV.U32 R27, RZ, RZ, R6 ;  /* 0x000000ffff1b9224 */ /* 0x000fe200078e0006 */
[----:B------:R-:W-:Y:S01]  /*08d0*/  @P1 STG.E desc[UR16][R22.64], R26 ;  /* 0x0000001a16001986 */ /* 0x000fe2000c101910 */
[----:B0-----:R-:W-:-:S05]  /*08e0*/  IMAD.WIDE R20, R3, 0x4, R20 ;  /* 0x0000000403147825 */ /* 0x001fca00078e0214 */
[----:B------:R0:W3:Y:S01]  /*08f0*/  LDG.E.CONSTANT R29, desc[UR16][R20.64] ;  /* 0x00000010141d7981 */ /* 0x0000e2000c1e9900 */
[----:B------:R-:W-:Y:S01]  /*0900*/  @P1 MOV R27, 0x7fffffff ;  /* 0x7fffffff001b1802 */ /* 0x000fe20000000f00 */
[----:B0-----:R-:W-:-:S05]  /*0910*/  IMAD.WIDE R20, R3, 0x4, R18 ;  /* 0x0000000403147825 */ /* 0x001fca00078e0212 */
[----:B------:R0:W-:Y:S02]  /*0920*/  STG.E desc[UR16][R20.64], R27 ;  /* 0x0000001b14007986 */ /* 0x0001e4000c101910 */
[C---:B0-----:R-:W-:Y:S01]  /*0930*/  IMAD.WIDE R20, R3.reuse, 0x4, R20 ;  /* 0x0000000403147825 */ /* 0x041fe200078e0214 */
[----:B------:R-:W-:-:S03]  /*0940*/  LEA R25, R3, R25, 0x2 ;  /* 0x0000001903197211 */ /* 0x000fc600078e10ff */
[----:B------:R-:W-:Y:S01]  /*0950*/  IMAD R4, R3, 0x4, R4 ;  /* 0x0000000403047824 */ /* 0x000fe200078e0204 */
[----:B--2---:R-:W-:-:S04]  /*0960*/  ISETP.GE.AND P0, PT, R28, UR9, PT ;  /* 0x000000091c007c0c */ /* 0x004fc8000bf06270 */
[----:B------:R-:W-:Y:S01]  /*0970*/  ISETP.GT.OR P0, PT, R2, UR7, !P0 ;  /* 0x0000000702007c0c */ /* 0x000fe2000c704670 */
[----:B------:R-:W-:Y:S01]  /*0980*/  UIADD3 UR7, UPT, UPT, UR5, 0x3, URZ ;  /* 0x0000000305077890 */ /* 0x000fe2000fffe0ff */
[----:B---3--:R-:W-:-:S11]  /*0990*/  ISETP.GE.AND P1, PT, R29, UR9, PT ;  /* 0x000000091d007c0c */ /* 0x008fd6000bf26270 */
[C---:B------:R-:W-:Y:S01]  /*09a0*/  @!P0 IMAD.WIDE R18, R7.reuse, 0x4, R12 ;  /* 0x0000000407128825 */ /* 0x040fe200078e020c */
[----:B------:R-:W-:Y:S02]  /*09b0*/  @P0 MOV R26, 0x7fffffff ;  /* 0x7fffffff001a0802 */ /* 0x000fe40000000f00 */
[----:B------:R-:W-:Y:S01]  /*09c0*/  ISETP.GT.OR P1, PT, R2, UR7, !P1 ;  /* 0x0000000702007c0c */ /* 0x000fe2000cf24670 */
[C---:B------:R-:W-:Y:S01]  /*09d0*/  @!P0 IMAD.WIDE R22, R7.reuse, 0x4, R14 ;  /* 0x0000000407168825 */ /* 0x040fe200078e020e */
[----:B------:R-:W-:Y:S04]  /*09e0*/  @!P0 STG.E desc[UR16][R18.64], RZ ;  /* 0x000000ff12008986 */ /* 0x000fe8000c101910 */
[----:B------:R-:W-:Y:S01]  /*09f0*/  @!P0 STG.E desc[UR16][R22.64], R5 ;  /* 0x0000000516008986 */ /* 0x000fe2000c101910 */
[----:B------:R-:W-:-:S05]  /*0a00*/  @P0 IMAD.WIDE R18, R7, 0x4, R12 ;  /* 0x0000000407120825 */ /* 0x000fca00078e020c */
[----:B------:R0:W-:Y:S01]  /*0a10*/  @P0 STG.E desc[UR16][R18.64], R26 ;  /* 0x0000001a12000986 */ /* 0x0001e2000c101910 */
[----:B------:R-:W-:Y:S01]  /*0a20*/  @!P0 IMAD.MOV.U32 R29, RZ, RZ, R6 ;  /* 0x000000ffff1d8224 */ /* 0x000fe200078e0006 */
[----:B------:R-:W-:Y:S01]  /*0a30*/  @P0 MOV R29, 0x7fffffff ;  /* 0x7fffffff001d0802 */ /* 0x000fe20000000f00 */
[----:B0-----:R-:W-:-:S05]  /*0a40*/  @P0 IMAD.WIDE R18, R7, 0x4, R14 ;  /* 0x0000000407120825 */ /* 0x001fca00078e020e */
[----:B------:R0:W-:Y:S01]  /*0a50*/  @P0 STG.E desc[UR16][R18.64], R26 ;  /* 0x0000001a12000986 */ /* 0x0001e2000c101910 */
[----:B------:R-:W-:-:S03]  /*0a60*/  @P1 IMAD.MOV.U32 R27, RZ, RZ, 0x7fffffff ;  /* 0x7fffffffff1b1424 */ /* 0x000fc600078e00ff */
[----:B------:R1:W-:Y:S01]  /*0a70*/  STG.E desc[UR16][R20.64], R29 ;  /* 0x0000001d14007986 */ /* 0x0003e2000c101910 */
[----:B0-----:R-:W-:Y:S01]  /*0a80*/  @!P1 IMAD.WIDE R18, R24, 0x4, R12 ;  /* 0x0000000418129825 */ /* 0x001fe200078e020c */
[----:B------:R-:W-:-:S04]  /*0a90*/  @!P1 MOV R23, R6 ;  /* 0x0000000600179202 */ /* 0x000fc80000000f00 */
[----:B------:R0:W-:Y:S01]  /*0aa0*/  @!P1 STG.E desc[UR16][R18.64], RZ ;  /* 0x000000ff12009986 */ /* 0x0001e2000c101910 */
[----:B------:R-:W-:Y:S01]  /*0ab0*/  @P1 IMAD.WIDE R12, R24, 0x4, R12 ;  /* 0x00000004180c1825 */ /* 0x000fe200078e020c */
[----:B------:R-:W-:-:S03]  /*0ac0*/  @P1 MOV R23, 0x7fffffff ;  /* 0x7fffffff00171802 */ /* 0x000fc60000000f00 */
[----:B-1----:R-:W-:-:S04]  /*0ad0*/  IMAD.WIDE R20, R3, 0x4, R20 ;  /* 0x0000000403147825 */ /* 0x002fc800078e0214 */
[----:B0-----:R-:W-:-:S04]  /*0ae0*/  @!P1 IMAD.WIDE R18, R24, 0x4, R14 ;  /* 0x0000000418129825 */ /* 0x001fc800078e020e */
[----:B------:R-:W-:Y:S01]  /*0af0*/  @P1 IMAD.WIDE R14, R24, 0x4, R14 ;  /* 0x00000004180e1825 */ /* 0x000fe200078e020e */
[----:B------:R0:W-:Y:S04]  /*0b00*/  @!P1 STG.E desc[UR16][R18.64], R5 ;  /* 0x0000000512009986 */ /* 0x0001e8000c101910 */
[----:B------:R0:W-:Y:S04]  /*0b10*/  @P1 STG.E desc[UR16][R12.64], R27 ;  /* 0x0000001b0c001986 */ /* 0x0001e8000c101910 */
[----:B------:R0:W-:Y:S04]  /*0b20*/  @P1 STG.E desc[UR16][R14.64], R27 ;  /* 0x0000001b0e001986 */ /* 0x0001e8000c101910 */
[----:B------:R0:W-:Y:S01]  /*0b30*/  STG.E desc[UR16][R20.64], R23 ;  /* 0x0000001714007986 */ /* 0x0001e2000c101910 */
[----:B------:R-:W-:-:S04]  /*0b40*/  UIADD3 UR5, UPT, UPT, UR5, 0x4, URZ ;  /* 0x0000000405057890 */ /* 0x000fc8000fffe0ff */
[----:B------:R-:W-:Y:S01]  /*0b50*/  UISETP.NE.AND UP0, UPT, UR5, UR4, UPT ;  /* 0x000000040500728c */ /* 0x000fe2000bf05270 */
[C---:B------:R-:W-:Y:S02]  /*0b60*/  LEA R7, R3.reuse, R7, 0x2 ;  /* 0x0000000703077211 */ /* 0x040fe400078e10ff */
[----:B------:R-:W-:-:S06]  /*0b70*/  LEA R24, R3, R24, 0x2 ;  /* 0x0000001803187211 */ /* 0x000fcc00078e10ff */
[----:B0-----:R-:W-:Y:S05]  /*0b80*/  BRA.U UP0, `(.L_x_5) ;  /* 0xfffffff900a87547 */ /* 0x001fea000b83ffff */
[----:B------:R0:W-:Y:S04]  /*0b90*/  STL.128 [R1], RZ ;  /* 0x000000ff01007387 */ /* 0x0001e80000100c00 */
[----:B------:R0:W-:Y:S04]  /*0ba0*/  STL.128 [R1+0x10], RZ ;  /* 0x000010ff01007387 */ /* 0x0001e80000100c00 */
[----:B------:R0:W-:Y:S04]  /*0bb0*/  STL.128 [R1+0x20], RZ ;  /* 0x000020ff01007387 */ /* 0x0001e80000100c00 */
[----:B------:R0:W-:Y:S02]  /*0bc0*/  STL.128 [R1+0x30], RZ ;  /* 0x000030ff01007387 */ /* 0x0001e40000100c00 */
.L_x_3:
[----:B------:R-:W-:-:S13]  /*0bd0*/  ISETP.NE.AND P0, PT, RZ, UR6, PT ;  /* 0x00000006ff007c0c */ /* 0x000fda000bf05270 */
[----:B------:R-:W-:Y:S05]  /*0be0*/  @!P0 EXIT ;  /* 0x000000000000894d */ /* 0x000fea0003800000 */
[----:B------:R-:W-:Y:S01]  /*0bf0*/  DMUL R16, RZ, R16 ;  /* 0x00000010ff107228 */ /* 0x000fe20000000000 */
[----:B------:R-:W-:Y:S01]  /*0c00*/  HFMA2 R11, -RZ, RZ, 1.9609375, 0 ;  /* 0x3fd80000ff0b7431 */ /* 0x000fe200000001ff */
[----:B------:R-:W-:-:S06]  /*0c10*/  MOV R10, 0x0 ;  /* 0x00000000000a7802 */ /* 0x000fcc0000000f00 */
[----:B------:R-:W-:-:S08]  /*0c20*/  DFMA R16, -R16, R16, R16 ;  /* 0x000000101010722b */ /* 0x000fd00000000110 */
[----:B------:R-:W-:-:S06]  /*0c30*/  DSETP.GEU.AND P0, PT, R16, RZ, PT ;  /* 0x000000ff1000722a */ /* 0x000fcc0003f0e000 */
[----:B------:R-:W-:Y:S02]  /*0c40*/  FSEL R7, R17, RZ, P0 ;  /* 0x000000ff11077208 */ /* 0x000fe40000000000 */
[----:B------:R-:W-:Y:S02]  /*0c50*/  FSEL R6, R16, RZ, P0 ;  /* 0x000000ff10067208 */ /* 0x000fe40000000000 */
[----:B------:R-:W1:Y:S01]  /*0c60*/  MUFU.RSQ64H R9, R7 ;  /* 0x0000000700097308 */ /* 0x000e620000001c00 */
[----:B------:R-:W-:-:S05]  /*0c70*/  VIADD R8, R7, 0xfcb00000 ;  /* 0xfcb0000007087836 */ /* 0x000fca0000000000 */
[----:B------:R-:W-:Y:S01]  /*0c80*/  ISETP.GE.U32.AND P0, PT, R8, 0x7ca00000, PT ;  /* 0x7ca000000800780c */ /* 0x000fe20003f06070 */
[----:B-1----:R-:W-:-:S08]  /*0c90*/  DMUL R4, R8, R8 ;  /* 0x0000000808047228 */ /* 0x002fd00000000000 */
        /* <DEDUP_REMOVED lines=10> */
[----:B------:R-:W-:Y:S01]  /*0d40*/  MOV R11, R5 ;  /* 0x00000005000b7202 */ /* 0x000fe20000000f00 */
[----:B------:R-:W-:Y:S01]  /*0d50*/  IMAD.MOV.U32 R12, RZ, RZ, R16 ;  /* 0x000000ffff0c7224 */ /* 0x000fe200078e0010 */
[----:B------:R-:W-:Y:S02]  /*0d60*/  MOV R9, R15 ;  /* 0x0000000f00097202 */ /* 0x000fe40000000f00 */
[----:B------:R-:W-:Y:S02]  /*0d70*/  MOV R13, R17 ;  /* 0x00000011000d7202 */ /* 0x000fe40000000f00 */
[----:B------:R-:W-:-:S07]  /*0d80*/  MOV R5, 0xda0 ;  /* 0x00000da000057802 */ /* 0x000fce0000000f00 */
[----:B0-----:R-:W-:Y:S05]  /*0d90*/  CALL.REL.NOINC `($__internal_1_$__cuda_sm20_dsqrt_rn_f64_mediumpath_v1) ;  /* 0x0000005c00587944 */ /* 0x001fea0003c00000 */
[----:B------:R-:W-:Y:S01]  /*0da0*/  IMAD.MOV.U32 R12, RZ, RZ, R14 ;  /* 0x000000ffff0c7224 */ /* 0x000fe200078e000e */
[----:B------:R-:W-:-:S07]  /*0db0*/  MOV R13, R15 ;  /* 0x0000000f000d7202 */ /* 0x000fce0000000f00 */
.L_x_6:
[----:B------:R-:W1:Y:S01]  /*0dc0*/  LDC R21, c[0x0][0x388] ;  /* 0x0000e200ff157b82 */ /* 0x000e620000000800 */
[----:B------:R-:W2:Y:S01]  /*0dd0*/  LDCU UR5, c[0x0][0x3c0] ;  /* 0x00007800ff0577ac */ /* 0x000ea20008000800 */
[----:B------:R-:W2:Y:S01]  /*0de0*/  F2F.F32.F64 R3, R12 ;  /* 0x0000000c00037310 */ /* 0x000ea20000301000 */
[----:B------:R-:W3:Y:S05]  /*0df0*/  LDCU UR8, c[0x0][0x388] ;  /* 0x00007100ff0877ac */ /* 0x000eea0008000800 */
[----:B------:R-:W4:Y:S01]  /*0e00*/  LDC.64 R4, c[0x0][0x3c8] ;  /* 0x0000f200ff047b82 */ /* 0x000f220000000a00 */
[----:B------:R-:W0:Y:S01]  /*0e10*/  LDCU UR7, c[0x0][0x390] ;  /* 0x00007200ff0777ac */ /* 0x000e220008000800 */
[----:B------:R-:W-:-:S06]  /*0e20*/  UIADD3 UR6, UPT, UPT, -UR6, URZ, URZ ;  /* 0x000000ff06067290 */ /* 0x000fcc000fffe1ff */
[----:B------:R-:W0:Y:S01]  /*0e30*/  LDC.64 R6, c[0x0][0x3d0] ;  /* 0x0000f400ff067b82 */ /* 0x000e220000000a00 */
[----:B--2---:R-:W-:-:S07]  /*0e40*/  FFMA R23, R3, UR5, RZ ;  /* 0x0000000503177c23 */ /* 0x004fce00080000ff */
[----:B------:R-:W2:Y:S01]  /*0e50*/  LDC.64 R8, c[0x0][0x3b0] ;  /* 0x0000ec00ff087b82 */ /* 0x000ea20000000a00 */
[----:B-1----:R-:W-:Y:S02]  /*0e60*/  IMAD R21, R21, UR4, R0 ;  /* 0x0000000415157c24 */ /* 0x002fe4000f8e0200 */
[----:B------:R-:W-:-:S05]  /*0e70*/  FFMA R0, -R3, UR5, RZ ;  /* 0x0000000503007c23 */ /* 0x000fca00080001ff */
[----:B---3--:R-:W1:Y:S02]  /*0e80*/  LDC.64 R10, c[0x0][0x3d8] ;  /* 0x0000f600ff0a7b82 */ /* 0x008e640000000a00 */
.L_x_7:
[----:B--2---:R-:W-:-:S06]  /*0e90*/  IMAD.WIDE R12, R21, 0x4, R8 ;  /* 0x00000004150c7825 */ /* 0x004fcc00078e0208 */
[----:B------:R-:W2:Y:S01]  /*0ea0*/  LDG.E.CONSTANT R12, desc[UR16][R12.64] ;  /* 0x000000100c0c7981 */ /* 0x000ea2000c1e9900 */
[----:B------:R-:W-:Y:S01]  /*0eb0*/  UIADD3 UR6, UPT, UPT, UR6, 0x1, URZ ;  /* 0x0000000106067890 */ /* 0x000fe2000fffe0ff */
[----:B0---4-:R-:W-:-:S04]  /*0ec0*/  IMAD.WIDE R14, R21, 0x4, R4 ;  /* 0x00000004150e7825 */ /* 0x011fc800078e0204 */
[----:B0-----:R-:W-:Y:S01]  /*0ed0*/  IMAD.WIDE R16, R21, 0x4, R6 ;  /* 0x0000000415107825 */ /* 0x001fe200078e0206 */
[----:B------:R-:W-:-:S03]  /*0ee0*/  ISETP.NE.AND P1, PT, RZ, UR6, PT ;  /* 0x00000006ff007c0c */ /* 0x000fc6000bf25270 */
[----:B-1----:R-:W-:Y:S01]  /*0ef0*/  IMAD.WIDE R18, R21, 0x4, R10 ;  /* 0x0000000415127825 */ /* 0x002fe200078e020a */
[----:B--2---:R-:W-:-:S04]  /*0f00*/  ISETP.GE.AND P0, PT, R12, UR7, PT ;  /* 0x000000070c007c0c */ /* 0x004fc8000bf06270 */
[----:B------:R-:W-:-:S13]  /*0f10*/  ISETP.GT.OR P0, PT, R2, UR4, !P0 ;  /* 0x0000000402007c0c */ /* 0x000fda000c704670 */
[----:B------:R-:W-:Y:S01]  /*0f20*/  @P0 IMAD.MOV.U32 R25, RZ, RZ, 0x7fffffff ;  /* 0x7fffffffff190424 */ /* 0x000fe200078e00ff */
[----:B------:R-:W-:Y:S01]  /*0f30*/  @!P0 MOV R3, R0 ;  /* 0x0000000000038202 */ /* 0x000fe20000000f00 */
[----:B------:R0:W-:Y:S01]  /*0f40*/  @!P0 STG.E desc[UR16][R14.64], RZ ;  /* 0x000000ff0e008986 */ /* 0x0001e2000c101910 */
[----:B------:R-:W-:-:S03]  /*0f50*/  @P0 MOV R3, 0x7fffffff ;  /* 0x7fffffff00030802 */ /* 0x000fc60000000f00 */
[----:B------:R0:W-:Y:S04]  /*0f60*/  @!P0 STG.E desc[UR16][R16.64], R23 ;  /* 0x0000001710008986 */ /* 0x0001e8000c101910 */
[----:B------:R0:W-:Y:S04]  /*0f70*/  @P0 STG.E desc[UR16][R14.64], R25 ;  /* 0x000000190e000986 */ /* 0x0001e8000c101910 */
[----:B------:R0:W-:Y:S04]  /*0f80*/  @P0 STG.E desc[UR16][R16.64], R25 ;  /* 0x0000001910000986 */ /* 0x0001e8000c101910 */
[----:B------:R0:W-:Y:S01]  /*0f90*/  STG.E desc[UR16][R18.64], R3 ;  /* 0x0000000312007986 */ /* 0x0001e2000c101910 */
[----:B------:R-:W-:Y:S05]  /*0fa0*/  @!P1 EXIT ;  /* 0x000000000000994d */ /* 0x000fea0003800000 */
[----:B------:R-:W-:Y:S01]  /*0fb0*/  IADD3 R21, PT, PT, R21, UR8, RZ ;  /* 0x0000000815157c10 */ /* 0x000fe2000fffe0ff */
[----:B------:R-:W-:Y:S01]  /*0fc0*/  UIADD3 UR4, UPT, UPT, UR4, 0x1, URZ ;  /* 0x0000000104047890 */ /* 0x000fe2000fffe0ff */
[----:B------:R-:W-:Y:S11]  /*0fd0*/  BRA `(.L_x_7) ;  /* 0xfffffffc00ac7947 */ /* 0x000ff6000383ffff */
.L_x_2:
[----:B------:R-:W-:Y:S01]  /*0fe0*/  DMUL R16, RZ, R16 ;  /* 0x00000010ff107228 */ /* 0x000fe20000000000 */
[----:B------:R-:W-:Y:S01]  /*0ff0*/  HFMA2 R11, -RZ, RZ, 1.9609375, 0 ;  /* 0x3fd80000ff0b7431 */ /* 0x000fe200000001ff */
[----:B------:R-:W-:Y:S01]  /*1000*/  MOV R10, 0x0 ;  /* 0x00000000000a7802 */ /* 0x000fe20000000f00 */
[----:B------:R-:W-:-:S05]  /*1010*/  ULOP3.LUT UR18, UR7, 0xfffffff0, URZ, 0xc0, !UPT ;  /* 0xfffffff007127892 */ /* 0x000fca000f8ec0ff */
[----:B------:R-:W-:-:S08]  /*1020*/  DFMA R16, -R16, R16, R16 ;  /* 0x000000101010722b */ /* 0x000fd00000000110 */
[----:B------:R-:W-:-:S06]  /*1030*/  DSETP.GEU.AND P0, PT, R16, RZ, PT ;  /* 0x000000ff1000722a */ /* 0x000fcc0003f0e000 */
[----:B------:R-:W-:Y:S02]  /*1040*/  FSEL R7, R17, RZ, P0 ;  /* 0x000000ff11077208 */ /* 0x000fe40000000000 */
[----:B------:R-:W-:Y:S02]  /*1050*/  FSEL R6, R16, RZ, P0 ;  /* 0x000000ff10067208 */ /* 0x000fe40000000000 */
[----:B------:R-:W0:Y:S01]  /*1060*/  MUFU.RSQ64H R9, R7 ;  /* 0x0000000700097308 */ /* 0x000e220000001c00 */
[----:B------:R-:W-:-:S05]  /*1070*/  VIADD R8, R7, 0xfcb00000 ;  /* 0xfcb0000007087836 */ /* 0x000fca0000000000 */
[----:B------:R-:W-:Y:S01]  /*1080*/  ISETP.GE.U32.AND P0, PT, R8, 0x7ca00000, PT ;  /* 0x7ca000000800780c */ /* 0x000fe20003f06070 */
        /* <DEDUP_REMOVED lines=13> */
[----:B------:R-:W-:Y:S01]  /*1160*/  MOV R12, R16 ;  /* 0x00000010000c7202 */ /* 0x000fe20000000f00 */
[----:B------:R-:W-:Y:S01]  /*1170*/  IMAD.MOV.U32 R9, RZ, RZ, R15 ;  /* 0x000000ffff097224 */ /* 0x000fe200078e000f */
[----:B------:R-:W-:Y:S02]  /*1180*/  MOV R13, R17 ;  /* 0x00000011000d7202 */ /* 0x000fe40000000f00 */
[----:B------:R-:W-:-:S07]  /*1190*/  MOV R5, 0x11b0 ;  /* 0x000011b000057802 */ /* 0x000fce0000000f00 */
[----:B------:R-:W-:Y:S05]  /*11a0*/  CALL.REL.NOINC `($__internal_1_$__cuda_sm20_dsqrt_rn_f64_mediumpath_v1) ;  /* 0x0000005800547944 */ /* 0x000fea0003c00000 */
[----:B------:R-:W-:Y:S02]  /*11b0*/  MOV R10, R14 ;  /* 0x0000000e000a7202 */ /* 0x000fe40000000f00 */
[----:B------:R-:W-:-:S07]  /*11c0*/  MOV R11, R15 ;  /* 0x0000000f000b7202 */ /* 0x000fce0000000f00 */
.L_x_8:
[----:B------:R-:W0:Y:S01]  /*11d0*/  LDCU.64 UR8, c[0x0][0x3a0] ;  /* 0x00007400ff0877ac */ /* 0x000e220008000a00 */
[----:B------:R1:W2:Y:S01]  /*11e0*/  F2F.F32.F64 R17, R10 ;  /* 0x0000000a00117310 */ /* 0x0002a20000301000 */
[----:B------:R-:W-:Y:S01]  /*11f0*/  VIADD R3, R1, 0x40 ;  /* 0x0000004001037836 */ /* 0x000fe20000000000 */
[----:B------:R-:W3:Y:S01]  /*1200*/  LDCU UR12, c[0x0][0x394] ;  /* 0x00007280ff0c77ac */ /* 0x000ee20008000800 */
[----:B------:R-:W-:Y:S02]  /*1210*/  UISETP.LT.AND UP1, UPT, UR7, 0x1, UPT ;  /* 0x000000010700788c */ /* 0x000fe4000bf21270 */
[----:B------:R-:W-:Y:S02]  /*1220*/  ULOP3.LUT UR4, UR7, 0xf, URZ, 0xc0, !UPT ;  /* 0x0000000f07047892 */ /* 0x000fe4000f8ec0ff */
[----:B------:R-:W-:Y:S02]  /*1230*/  ULOP3.LUT UR10, UR7, 0x7, URZ, 0xc0, !UPT ;  /* 0x00000007070a7892 */ /* 0x000fe4000f8ec0ff */
[----:B------:R-:W-:-:S02]  /*1240*/  USEL UR11, UR7, 0x1, UP1 ;  /* 0x00000001070b7887 */ /* 0x000fc40008800000 */
[----:B------:R-:W-:Y:S02]  /*1250*/  UIADD3 UR5, UPT, UPT, UR4, -0x1, URZ ;  /* 0xffffffff04057890 */ /* 0x000fe4000fffe0ff */
[----:B0-----:R-:W-:Y:S02]  /*1260*/  UIADD3 UR8, UP0, UPT, UR8, 0x20, URZ ;  /* 0x0000002008087890 */ /* 0x001fe4000ff1e0ff */
[----:B------:R-:W-:Y:S02]  /*1270*/  UIADD3 UR10, UPT, UPT, UR10, -0x1, URZ ;  /* 0xffffffff0a0a7890 */ /* 0x000fe4000fffe0ff */
[----:B---3--:R-:W-:Y:S02]  /*1280*/  UIADD3 UR4, UPT, UPT, -UR11, 0x2, UR12 ;  /* 0x000000020b047890 */ /* 0x008fe4000fffe10c */
[----:B------:R-:W-:Y:S02]  /*1290*/  UIADD3.X UR9, UPT, UPT, URZ, UR9, URZ, UP0, !UPT ;  /* 0x00000009ff097290 */ /* 0x000fe400087fe4ff */
[----:B------:R-:W-:-:S02]  /*12a0*/  UIADD3 UR13, UPT, UPT, -UR11, UR7, URZ ;  /* 0x000000070b0d7290 */ /* 0x000fc4000fffe1ff */
[----:B------:R-:W-:Y:S02]  /*12b0*/  UISETP.GE.U32.AND UP0, UPT, UR5, 0x7, UPT ;  /* 0x000000070500788c */ /* 0x000fe4000bf06070 */
[----:B------:R-:W-:Y:S02]  /*12c0*/  UISETP.GE.U32.AND UP1, UPT, UR10, 0x3, UPT ;  /* 0x000000030a00788c */ /* 0x000fe4000bf26070 */
[----:B------:R-:W-:Y:S02]  /*12d0*/  ULOP3.LUT UR5, UR4, 0xf, URZ, 0xc0, !UPT ;  /* 0x0000000f04057892 */ /* 0x000fe4000f8ec0ff */
[----:B------:R-:W-:Y:S02]  /*12e0*/  ULOP3.LUT UR10, UR4, 0x7, URZ, 0xc0, !UPT ;  /* 0x00000007040a7892 */ /* 0x000fe4000f8ec0ff */
[----:B------:R-:W-:Y:S02]  /*12f0*/  UISETP.GE.U32.AND UP3, UPT, UR13, 0xf, UPT ;  /* 0x0000000f0d00788c */ /* 0x000fe4000bf66070 */
[----:B------:R-:W-:-:S02]  /*1300*/  UIADD3 UR5, UPT, UPT, UR5, -0x1, URZ ;  /* 0xffffffff05057890 */ /* 0x000fc4000fffe0ff */
[----:B------:R-:W-:Y:S02]  /*1310*/  UIADD3 UR10, UPT, UPT, UR10, -0x1, URZ ;  /* 0xffffffff0a0a7890 */ /* 0x000fe4000fffe0ff */
[----:B------:R-:W-:Y:S02]  /*1320*/  UP2UR UR21, UPR, URZ, 0x8 ;  /* 0x00000008ff157883 */ /* 0x000fe40008000000 */
[----:B------:R-:W-:Y:S02]  /*1330*/  ULOP3.LUT UR20, UR4, 0xfffffff0, URZ, 0xc0, !UPT ;  /* 0xfffffff004147892 */ /* 0x000fe4000f8ec0ff */
[----:B------:R-:W-:Y:S02]  /*1340*/  ULOP3.LUT UR19, UR4, 0x3, URZ, 0xc0, !UPT ;  /* 0x0000000304137892 */ /* 0x000fe4000f8ec0ff */
[----:B------:R-:W-:Y:S02]  /*1350*/  ULOP3.LUT UP2, URZ, UR4, 0xf, URZ, 0xc0, !UPT ;  /* 0x0000000f04ff7892 */ /* 0x000fe4000f84c0ff */
[----:B------:R-:W-:-:S02]  /*1360*/  ULOP3.LUT UP3, URZ, UR4, 0x7, URZ, 0xc0, !UPT ;  /* 0x0000000704ff7892 */ /* 0x000fc4000f86c0ff */
[----:B------:R-:W-:Y:S02]  /*1370*/  UISETP.GE.U32.AND UP4, UPT, UR5, 0x7, UPT ;  /* 0x000000070500788c */ /* 0x000fe4000bf86070 */
[----:B------:R-:W-:Y:S01]  /*1380*/  UISETP.GE.U32.AND UP5, UPT, UR10, 0x3, UPT ;  /* 0x000000030a00788c */ /* 0x000fe2000bfa6070 */
[----:B-12---:R-:W-:-:S10]  /*1390*/  UMOV UR4, URZ ;  /* 0x000000ff00047c82 */ /* 0x006fd40008000000 */
.L_x_23:
[----:B0-----:R-:W0:Y:S01]  /*13a0*/  LDC R7, c[0x0][0x388] ;  /* 0x0000e200ff077b82 */ /* 0x001e220000000800 */
[----:B------:R-:W1:Y:S07]  /*13b0*/  LDCU UR5, c[0x0][0x390] ;  /* 0x00007200ff0577ac */ /* 0x000e6e0008000800 */
[----:B------:R-:W2:Y:S01]  /*13c0*/  LDC.64 R4, c[0x0][0x3b0] ;  /* 0x0000ec00ff047b82 */ /* 0x000ea20000000a00 */
[----:B0-----:R-:W-:-:S04]  /*13d0*/  IMAD R16, R7, UR4, R0 ;  /* 0x0000000407107c24 */ /* 0x001fc8000f8e0200 */
[----:B--2---:R-:W-:-:S06]  /*13e0*/  IMAD.WIDE R4, R16, 0x4, R4 ;  /* 0x0000000410047825 */ /* 0x004fcc00078e0204 */
[----:B------:R-:W1:Y:S01]  /*13f0*/  LDG.E.CONSTANT R4, desc[UR16][R4.64] ;  /* 0x0000001004047981 */ /* 0x000e62000c1e9900 */
[----:B------:R-:W-:Y:S01]  /*1400*/  BSSY.RECONVERGENT B0, `(.L_x_9) ;  /* 0x000015a000007945 */ /* 0x000fe20003800200 */
[----:B-1----:R-:W-:-:S04]  /*1410*/  ISETP.GE.AND P0, PT, R4, UR5, PT ;  /* 0x0000000504007c0c */ /* 0x002fc8000bf06270 */
[----:B------:R-:W-:-:S13]  /*1420*/  ISETP.GT.OR P0, PT, R2, UR4, !P0 ;  /* 0x0000000402007c0c */ /* 0x000fda000c704670 */
[----:B------:R-:W-:Y:S05]  /*1430*/  @P0 BRA `(.L_x_10) ;  /* 0x0000001400380947 */ /* 0x000fea0003800000 */
[----:B------:R0:W-:Y:S01]  /*1440*/  STL.128 [R1], RZ ;  /* 0x000000ff01007387 */ /* 0x0001e20000100c00 */
[----:B------:R-:W-:-:S03]  /*1450*/  UMOV UR5, URZ ;  /* 0x000000ff00057c82 */ /* 0x000fc60008000000 */
[----:B------:R0:W-:Y:S04]  /*1460*/  STL.128 [R1+0x10], RZ ;  /* 0x000010ff01007387 */ /* 0x0001e80000100c00 */
[----:B------:R0:W-:Y:S04]  /*1470*/  STL.128 [R1+0x20], RZ ;  /* 0x000020ff01007387 */ /* 0x0001e80000100c00 */
[----:B------:R0:W-:Y:S02]  /*1480*/  STL.128 [R1+0x30], RZ ;  /* 0x000030ff01007387 */ /* 0x0001e40000100c00 */
.L_x_16:
[----:B------:R-:W1:Y:S01]  /*1490*/  LDCU UR22, c[0x0][0x394] ;  /* 0x00007280ff1677ac */ /* 0x000e620008000800 */
[----:B------:R-:W-:Y:S01]  /*14a0*/  HFMA2 R18, -RZ, RZ, 0, 0 ;  /* 0x00000000ff127431 */ /* 0x000fe200000001ff */
[----:B------:R-:W-:Y:S01]  /*14b0*/  CS2R R20, SRZ ;  /* 0x0000000000147805 */ /* 0x000fe2000001ff00 */
[----:B------:R-:W2:Y:S01]  /*14c0*/  LDCU UR10, c[0x0][0x39c] ;  /* 0x00007380ff0a77ac */ /* 0x000ea20008000800 */
[----:B-1----:R-:W-:Y:S02]  /*14d0*/  UISETP.GE.U32.AND UP6, UPT, UR22, 0xf, UPT ;  /* 0x0000000f1600788c */ /* 0x002fe4000bfc6070 */
[----:B--2---:R-:W-:-:S04]  /*14e0*/  UIMAD UR10, UR5, UR10, URZ ;  /* 0x0000000a050a72a4 */ /* 0x004fc8000f8e02ff */
[----:B------:R-:W-:-:S03]  /*14f0*/  USHF.R.S32.HI UR14, URZ, 0x1f, UR10 ;  /* 0x0000001fff0e7899 */ /* 0x000fc6000801140a */
[----:B------:R-:W-:Y:S09]  /*1500*/  BRA.U !UP6, `(.L_x_11) ;  /* 0x000000050e187547 */ /* 0x000ff2000b800000 */
[----:B------:R-:W-:Y:S01]  /*1510*/  ULEA UR12, UP6, UR10, UR8, 0x2 ;  /* 0x000000080a0c7291 */ /* 0x000fe2000f8c10ff */
[----:B------:R-:W-:Y:S02]  /*1520*/  MOV R12, R3 ;  /* 0x00000003000c7202 */ /* 0x000fe40000000f00 */
[----:B------:R-:W-:Y:S01]  /*1530*/  CS2R R20, SRZ ;  /* 0x0000000000147805 */ /* 0x000fe2000001ff00 */
[----:B------:R-:W-:Y:S02]  /*1540*/  UIADD3 UR11, UPT, UPT, -UR18, URZ, URZ ;  /* 0x000000ff120b7290 */ /* 0x000fe4000fffe1ff */
[----:B------:R-:W-:Y:S01]  /*1550*/  ULEA.HI.X UR13, UR10, UR9, UR14, 0x2, UP6 ;  /* 0x000000090a0d7291 */ /* 0x000fe2000b0f140e */
[----:B------:R-:W-:-:S05]  /*1560*/  IMAD.U32 R14, RZ, RZ, UR12 ;  /* 0x0000000cff0e7e24 */ /* 0x000fca000f8e00ff */
[----:B------:R-:W-:-:S07]  /*1570*/  MOV R15, UR13 ;  /* 0x0000000d000f7c02 */ /* 0x000fce0008000f00 */
.L_x_12:
[----:B------:R-:W2:Y:S04]  /*1580*/  LDG.E.CONSTANT R26, desc[UR16][R14.64+-0x20] ;  /* 0xffffe0100e1a7981 */ /* 0x000ea8000c1e9900 */
[----:B------:R-:W3:Y:S04]  /*1590*/  LDG.E.CONSTANT R27, desc[UR16][R14.64+-0x1c] ;  /* 0xffffe4100e1b7981 */ /* 0x000ee8000c1e9900 */
[----:B------:R-:W4:Y:S04]  /*15a0*/  LDL.128 R8, [R12+-0x40] ;  /* 0xffffc0000c087983 */ /* 0x000f280000100c00 */
[----:B------:R-:W5:Y:S04]  /*15b0*/  LDG.E.CONSTANT R28, desc[UR16][R14.64+-0x18] ;  /* 0xffffe8100e1c7981 */ /* 0x000f68000c1e9900 */
[----:B------:R-:W5:Y:S04]  /*15c0*/  LDG.E.CONSTANT R22, desc[UR16][R14.64+-0x14] ;  /* 0xffffec100e167981 */ /* 0x000f68000c1e9900 */
[----:B------:R-:W5:Y:S04]  /*15d0*/  LDL.128 R4, [R12+-0x30] ;  /* 0xffffd0000c047983 */ /* 0x000f680000100c00 */
[----:B------:R-:W5:Y:S01]  /*15e0*/  LDG.E.CONSTANT R13, desc[UR16][R14.64+-0x10] ;  /* 0xfffff0100e0d7981 */ /* 0x000f62000c1e9900 */
[----:B--2---:R-:W4:Y:S08]  /*15f0*/  F2F.F64.F32 R18, R26 ;  /* 0x0000001a00127310 */ /* 0x004f300000201800 */
[----:B---3--:R-:W1:Y:S01]  /*1600*/  F2F.F64.F32 R24, R27 ;  /* 0x0000001b00187310 */ /* 0x008e620000201800 */
[----:B----4-:R-:W-:-:S07]  /*1610*/  DFMA R8, R18, R8, R20 ;  /* 0x000000081208722b */ /* 0x010fce0000000014 */
[----:B-----5:R-:W2:Y:S01]  /*1620*/  F2F.F64.F32 R18, R28 ;  /* 0x0000001c00127310 */ /* 0x020ea20000201800 */
[----:B------:R-:W3:Y:S04]  /*1630*/  LDG.E.CONSTANT R20, desc[UR16][R14.64+-0xc] ;  /* 0xfffff4100e147981 */ /* 0x000ee8000c1e9900 */
[----:B------:R-:W4:Y:S01]  /*1640*/  LDG.E.CONSTANT R21, desc[UR16][R14.64+-0x8] ;  /* 0xfffff8100e157981 */ /* 0x000f22000c1e9900 */
[----:B-1----:R-:W-:Y:S02]  /*1650*/  DFMA R24, R10, R24, R8 ;  /* 0x000000180a18722b */ /* 0x002fe40000000008 */
[----:B------:R-:W1:Y:S01]  /*1660*/  F2F.F64.F32 R22, R22 ;  /* 0x0000001600167310 */ /* 0x000e620000201800 */
[----:B------:R-:W5:Y:S05]  /*1670*/  LDL.128 R8, [R12+-0x20] ;  /* 0xffffe0000c087983 */ /* 0x000f6a0000100c00 */
[----:B--2---:R-:W-:Y:S01]  /*1680*/  DFMA R4, R18, R4, R24 ;  /* 0x000000041204722b */ /* 0x004fe20000000018 */
[----:B------:R-:W2:Y:S04]  /*1690*/  LDG.E.CONSTANT R18, desc[UR16][R14.64+-0x4] ;  /* 0xfffffc100e127981 */ /* 0x000ea8000c1e9900 */
[----:B------:R-:W2:Y:S03]  /*16a0*/  LDG.E.CONSTANT R19, desc[UR16][R14.64+0x4] ;  /* 0x000004100e137981 */ /* 0x000ea6000c1e9900 */
[----:B-1----:R-:W-:-:S02]  /*16b0*/  DFMA R22, R6, R22, R4 ;  /* 0x000000160616722b */ /* 0x002fc40000000004 */
[----:B------:R-:W2:Y:S01]  /*16c0*/  LDL.128 R4, [R12+-0x10] ;  /* 0xfffff0000c047983 */ /* 0x000ea20000100c00 */
[----:B------:R1:W5:Y:S03]  /*16d0*/  F2F.F64.F32 R24, R13 ;  /* 0x0000000d00187310 */ /* 0x0003660000201800 */
[----:B-1----:R-:W2:Y:S05]  /*16e0*/  LDG.E.CONSTANT R13, desc[UR16][R14.64] ;  /* 0x000000100e0d7981 */ /* 0x002eaa000c1e9900 */
[----:B---3--:R-:W1:Y:S01]  /*16f0*/  F2F.F64.F32 R26, R20 ;  /* 0x00000014001a7310 */ /* 0x008e620000201800 */
[----:B-----5:R-:W-:-:S07]  /*1700*/  DFMA R8, R24, R8, R22 ;  /* 0x000000081808722b */ /* 0x020fce0000000016 */
[----:B----4-:R-:W3:Y:S01]  /*1710*/  F2F.F64.F32 R20, R21 ;  /* 0x0000001500147310 */ /* 0x010ee20000201800 */
[----:B-1----:R-:W-:-:S07]  /*1720*/  DFMA R26, R10, R26, R8 ;  /* 0x0000001a0a1a722b */ /* 0x002fce0000000008 */
[----:B--2---:R1:W2:Y:S01]  /*1730*/  F2F.F64.F32 R22, R18 ;  /* 0x0000001200167310 */ /* 0x0042a20000201800 */
[----:B------:R-:W4:Y:S04]  /*1740*/  LDL.128 R8, [R12] ;  /* 0x000000000c087983 */ /* 0x000f280000100c00 */
[----:B-1----:R-:W5:Y:S01]  /*1750*/  LDG.E.CONSTANT R18, desc[UR16][R14.64+0x8] ;  /* 0x000008100e127981 */ /* 0x002f62000c1e9900 */
[----:B---3--:R-:W-:-:S03]  /*1760*/  DFMA R4, R20, R4, R26 ;  /* 0x000000041404722b */ /* 0x008fc6000000001a */
[----:B------:R-:W3:Y:S05]  /*1770*/  LDG.E.CONSTANT R20, desc[UR16][R14.64+0xc] ;  /* 0x00000c100e147981 */ /* 0x000eea000c1e9900 */
[----:B--2---:R-:W-:Y:S02]  /*1780*/  DFMA R22, R6, R22, R4 ;  /* 0x000000160616722b */ /* 0x004fe40000000004 */
[----:B------:R-:W2:Y:S01]  /*1790*/  LDL.128 R4, [R12+0x10] ;  /* 0x000010000c047983 */ /* 0x000ea20000100c00 */
[----:B------:R1:W4:Y:S08]  /*17a0*/  F2F.F64.F32 R24, R13 ;  /* 0x0000000d00187310 */ /* 0x0003300000201800 */
[----:B------:R0:W5:Y:S01]  /*17b0*/  F2F.F64.F32 R26, R19 ;  /* 0x00000013001a7310 */ /* 0x0001620000201800 */
[----:B-1----:R-:W2:Y:S04]  /*17c0*/  LDG.E.CONSTANT R13, desc[UR16][R14.64+0x10] ;  /* 0x000010100e0d7981 */ /* 0x002ea8000c1e9900 */
[----:B0-----:R-:W2:Y:S01]  /*17d0*/  LDG.E.CONSTANT R19, desc[UR16][R14.64+0x18] ;  /* 0x000018100e137981 */ /* 0x001ea2000c1e9900 */
[----:B----4-:R-:W-:-:S03]  /*17e0*/  DFMA R8, R24, R8, R22 ;  /* 0x000000081808722b */ /* 0x010fc60000000016 */
[----:B------:R-:W4:Y:S01]  /*17f0*/  LDG.E.CONSTANT R24, desc[UR16][R14.64+0x1c] ;  /* 0x00001c100e187981 */ /* 0x000f22000c1e9900 */
[----:B-----5:R0:W2:Y:S04]  /*1800*/  F2F.F64.F32 R22, R18 ;  /* 0x0000001200167310 */ /* 0x0200a80000201800 */
[----:B------:R-:W-:Y:S02]  /*1810*/  DFMA R26, R10, R26, R8 ;  /* 0x0000001a0a1a722b */ /* 0x000fe40000000008 */
[----:B------:R-:W5:Y:S04]  /*1820*/  LDL.128 R8, [R12+0x20] ;  /* 0x000020000c087983 */ /* 0x000f680000100c00 */
[----:B0-----:R0:W4:Y:S01]  /*1830*/  LDG.E.CONSTANT R18, desc[UR16][R14.64+0x14] ;  /* 0x000014100e127981 */ /* 0x001122000c1e9900 */
[----:B---3--:R-:W1:Y:S01]  /*1840*/  F2F.F64.F32 R20, R20 ;  /* 0x0000001400147310 */ /* 0x008e620000201800 */
[----:B--2---:R-:W-:-:S08]  /*1850*/  DFMA R4, R22, R4, R26 ;  /* 0x000000041604722b */ /* 0x004fd0000000001a */
[----:B-1----:R-:W-:Y:S02]  /*1860*/  DFMA R20, R6, R20, R4 ;  /* 0x000000140614722b */ /* 0x002fe40000000004 */
[----:B------:R1:W2:Y:S01]  /*1870*/  LDL.128 R4, [R12+0x30] ;  /* 0x000030000c047983 */ /* 0x0002a20000100c00 */
[----:B------:R-:W5:Y:S01]  /*1880*/  F2F.F64.F32 R22, R13 ;  /* 0x0000000d00167310 */ /* 0x000f620000201800 */
[----:B------:R-:W-:-:S04]  /*1890*/  UIADD3 UR11, UPT, UPT, UR11, 0x10, URZ ;  /* 0x000000100b0b7890 */ /* 0x000fc8000fffe0ff */
[----:B------:R-:W-:Y:S01]  /*18a0*/  UISETP.NE.AND UP6, UPT, UR11, URZ, UPT ;  /* 0x000000ff0b00728c */ /* 0x000fe2000bfc5270 */
[----:B0-----:R-:W-:Y:S01]  /*18b0*/  IADD3 R14, P0, PT, R14, 0x40, RZ ;  /* 0x000000400e0e7810 */ /* 0x001fe20007f1e0ff */
[----:B-1----:R-:W-:-:S03]  /*18c0*/  VIADD R12, R12, 0x80 ;  /* 0x000000800c0c7836 */ /* 0x002fc60000000000 */
[----:B------:R-:W-:Y:S01]  /*18d0*/  IADD3.X R15, PT, PT, RZ, R15, RZ, P0, !PT ;  /* 0x0000000fff0f7210 */ /* 0x000fe200007fe4ff */
[----:B----4-:R-:W0:Y:S01]  /*18e0*/  F2F.F64.F32 R26, R18 ;  /* 0x00000012001a7310 */ /* 0x010e220000201800 */
[----:B-----5:R-:W-:-:S07]  /*18f0*/  DFMA R8, R22, R8, R20 ;  /* 0x000000081608722b */ /* 0x020fce0000000014 */
[----:B------:R-:W2:Y:S01]  /*1900*/  F2F.F64.F32 R22, R19 ;  /* 0x0000001300167310 */ /* 0x000ea20000201800 */
[----:B0-----:R-:W-:-:S07]  /*1910*/  DFMA R8, R10, R26, R8 ;  /* 0x0000001a0a08722b */ /* 0x001fce0000000008 */
[----:B------:R-:W0:Y:S01]  /*1920*/  F2F.F64.F32 R24, R24 ;  /* 0x0000001800187310 */ /* 0x000e220000201800 */
[----:B--2---:R-:W-:-:S08]  /*1930*/  DFMA R4, R22, R4, R8 ;  /* 0x000000041604722b */ /* 0x004fd00000000008 */
[----:B0-----:R-:W-:Y:S01]  /*1940*/  DFMA R20, R6, R24, R4 ;  /* 0x000000180614722b */ /* 0x001fe20000000004 */
[----:B------:R-:W-:Y:S10]  /*1950*/  BRA.U UP6, `(.L_x_12) ;  /* 0xfffffffd06087547 */ /* 0x000ff4000b83ffff */
[----:B------:R-:W-:-:S07]  /*1960*/  MOV R18, UR18 ;  /* 0x0000001200127c02 */ /* 0x000fce0008000f00 */
.L_x_11:
[----:B------:R-:W-:-:S09]  /*1970*/  ULOP3.LUT UP6, URZ, UR7, 0xf, URZ, 0xc0, !UPT ;  /* 0x0000000f07ff7892 */ /* 0x000fd2000f8cc0ff */
[----:B------:R-:W-:Y:S05]  /*1980*/  BRA.U !UP6, `(.L_x_13) ;  /* 0x000000050e5c7547 */ /* 0x000fea000b800000 */
[----:B------:R-:W-:Y:S05]  /*1990*/  BRA.U !UP0, `(.L_x_14) ;  /* 0x00000001088c7547 */ /* 0x000fea000b800000 */
[----:B------:R-:W1:Y:S01]  /*19a0*/  LDC.64 R12, c[0x0][0x3a0] ;  /* 0x0000e800ff0c7b82 */ /* 0x000e620000000a00 */
[----:B------:R-:W-:-:S04]  /*19b0*/  IADD3 R4, P0, PT, R18, UR10, RZ ;  /* 0x0000000a12047c10 */ /* 0x000fc8000ff1e0ff */
[----:B------:R-:W-:Y:S02]  /*19c0*/  IADD3.X R5, PT, PT, RZ, UR14, RZ, P0, !PT ;  /* 0x0000000eff057c10 */ /* 0x000fe400087fe4ff */
[----:B-1----:R-:W-:-:S04]  /*19d0*/  LEA R12, P0, R4, R12, 0x2 ;  /* 0x0000000c040c7211 */ /* 0x002fc800078010ff */
[----:B------:R-:W-:-:S05]  /*19e0*/  LEA.HI.X R13, R4, R13, R5, 0x2, P0 ;  /* 0x0000000d040d7211 */ /* 0x000fca00000f1405 */
[----:B------:R-:W2:Y:S01]  /*19f0*/  LDG.E.CONSTANT R28, desc[UR16][R12.64] ;  /* 0x000000100c1c7981 */ /* 0x000ea2000c1e9900 */
[----:B------:R-:W-:-:S03]  /*1a00*/  IMAD R14, R18, 0x8, R1 ;  /* 0x00000008120e7824 */ /* 0x000fc600078e0201 */
[----:B------:R-:W3:Y:S04]  /*1a10*/  LDG.E.CONSTANT R29, desc[UR16][R12.64+0x4] ;  /* 0x000004100c1d7981 */ /* 0x000ee8000c1e9900 */
[----:B------:R-:W4:Y:S04]  /*1a20*/  LDL.128 R8, [R14] ;  /* 0x000000000e087983 */ /* 0x000f280000100c00 */
[----:B------:R-:W5:Y:S04]  /*1a30*/  LDG.E.CONSTANT R15, desc[UR16][R12.64+0x8] ;  /* 0x000008100c0f7981 */ /* 0x000f68000c1e9900 */
[----:B------:R-:W5:Y:S04]  /*1a40*/  LDL.128 R4, [R14+0x10] ;  /* 0x000010000e047983 */ /* 0x000f680000100c00 */
[----:B------:R-:W5:Y:S04]  /*1a50*/  LDG.E.CONSTANT R19, desc[UR16][R12.64+0xc] ;  /* 0x00000c100c137981 */ /* 0x000f68000c1e9900 */
[----:B------:R-:W5:Y:S04]  /*1a60*/  LDG.E.CONSTANT R24, desc[UR16][R12.64+0x18] ;  /* 0x000018100c187981 */ /* 0x000f68000c1e9900 */
[----:B------:R-:W5:Y:S01]  /*1a70*/  LDG.E.CONSTANT R25, desc[UR16][R12.64+0x1c] ;  /* 0x00001c100c197981 */ /* 0x000f62000c1e9900 */
[----:B--2---:R-:W4:Y:S02]  /*1a80*/  F2F.F64.F32 R22, R28 ;  /* 0x0000001c00167310 */ /* 0x004f240000201800 */
[----:B----4-:R-:W-:-:S06]  /*1a90*/  DFMA R8, R22, R8, R20 ;  /* 0x000000081608722b */ /* 0x010fcc0000000014 */
[----:B---3--:R-:W1:Y:S01]  /*1aa0*/  F2F.F64.F32 R22, R29 ;  /* 0x0000001d00167310 */ /* 0x008e620000201800 */
[----:B------:R-:W2:Y:S04]  /*1ab0*/  LDG.E.CONSTANT R21, desc[UR16][R12.64+0x10] ;  /* 0x000010100c157981 */ /* 0x000ea8000c1e9900 */
[----:B------:R-:W3:Y:S01]  /*1ac0*/  LDG.E.CONSTANT R20, desc[UR16][R12.64+0x14] ;  /* 0x000014100c147981 */ /* 0x000ee2000c1e9900 */
[----:B-1----:R-:W-:-:S03]  /*1ad0*/  DFMA R22, R22, R10, R8 ;  /* 0x0000000a1616722b */ /* 0x002fc60000000008 */
[----:B------:R-:W4:Y:S01]  /*1ae0*/  LDL.128 R8, [R14+0x20] ;  /* 0x000020000e087983 */ /* 0x000f220000100c00 */
[----:B-----5:R1:W5:Y:S03]  /*1af0*/  F2F.F64.F32 R26, R15 ;  /* 0x0000000f001a7310 */ /* 0x0203660000201800 */
[----:B-1----:R-:W4:Y:S01]  /*1b00*/  LDL.128 R12, [R14+0x30] ;  /* 0x000030000e0c7983 */ /* 0x002f220000100c00 */
[----:B-----5:R-:W-:-:S04]  /*1b10*/  DFMA R4, R26, R4, R22 ;  /* 0x000000041a04722b */ /* 0x020fc80000000016 */
[----:B------:R-:W1:Y:S04]  /*1b20*/  F2F.F64.F32 R22, R19 ;  /* 0x0000001300167310 */ /* 0x000e680000201800 */
[----:B-1----:R-:W-:-:S04]  /*1b30*/  DFMA R4, R22, R6, R4 ;  /* 0x000000061604722b */ /* 0x002fc80000000004 */
[----:B------:R-:W-:Y:S01]  /*1b40*/  F2F.F64.F32 R6, R24 ;  /* 0x0000001800067310 */ /* 0x000fe20000201800 */
[----:B------:R-:W-:-:S07]  /*1b50*/  IADD3 R18, PT, PT, R18, 0x8, RZ ;  /* 0x0000000812127810 */ /* 0x000fce0007ffe0ff */
[----:B--2---:R-:W4:Y:S08]  /*1b60*/  F2F.F64.F32 R26, R21 ;  /* 0x00000015001a7310 */ /* 0x004f300000201800 */
[----:B---3--:R-:W1:Y:S01]  /*1b70*/  F2F.F64.F32 R20, R20 ;  /* 0x0000001400147310 */ /* 0x008e620000201800 */
[----:B----4-:R-:W-:-:S07]  /*1b80*/  DFMA R4, R26, R8, R4 ;  /* 0x000000081a04722b */ /* 0x010fce0000000004 */
[----:B------:R-:W2:Y:S01]  /*1b90*/  F2F.F64.F32 R8, R25 ;  /* 0x0000001900087310 */ /* 0x000ea20000201800 */
[----:B-1----:R-:W-:-:S08]  /*1ba0*/  DFMA R4, R20, R10, R4 ;  /* 0x0000000a1404722b */ /* 0x002fd00000000004 */
[----:B------:R-:W-:-:S08]  /*1bb0*/  DFMA R4, R6, R12, R4 ;  /* 0x0000000c0604722b */ /* 0x000fd00000000004 */
[----:B--2---:R-:W-:-:S11]  /*1bc0*/  DFMA R20, R8, R14, R4 ;  /* 0x0000000e0814722b */ /* 0x004fd60000000004 */
.L_x_14:
[----:B------:R-:W-:-:S09]  /*1bd0*/  ULOP3.LUT UP6, URZ, UR7, 0x7, URZ, 0xc0, !UPT ;  /* 0x0000000707ff7892 */ /* 0x000fd2000f8cc0ff */
[----:B------:R-:W-:Y:S05]  /*1be0*/  BRA.U !UP6, `(.L_x_13) ;  /* 0x000000010ec47547 */ /* 0x000fea000b800000 */
[----:B------:R-:W-:Y:S01]  /*1bf0*/  ULOP3.LUT UR11, UR7, 0x3, URZ, 0xc0, !UPT ;  /* 0x00000003070b7892 */ /* 0x000fe2000f8ec0ff */
[----:B------:R-:W-:Y:S11]  /*1c00*/  BRA.U !UP1, `(.L_x_15) ;  /* 0x0000000109547547 */ /* 0x000ff6000b800000 */
        /* <DEDUP_REMOVED lines=10> */
[----:B------:R-:W5:Y:S04]  /*1cb0*/  LDG.E.CONSTANT R19, desc[UR16][R22.64+0xc] ;  /* 0x00000c1016137981 */ /* 0x000f68000c1e9900 */
[----:B------:R-:W5:Y:S01]  /*1cc0*/  LDL.128 R8, [R26+0x10] ;  /* 0x000010001a087983 */ /* 0x000f620000100c00 */
[----:B------:R-:W-:Y:S01]  /*1cd0*/  IADD3 R18, PT, PT, R18, 0x4, RZ ;  /* 0x0000000412127810 */ /* 0x000fe20007ffe0ff */
[----:B--2---:R-:W4:Y:S08]  /*1ce0*/  F2F.F64.F32 R14, R25 ;  /* 0x00000019000e7310 */ /* 0x004f300000201800 */
[----:B---3--:R-:W1:Y:S01]  /*1cf0*/  F2F.F64.F32 R12, R12 ;  /* 0x0000000c000c7310 */ /* 0x008e620000201800 */
[----:B----4-:R-:W-:-:S07]  /*1d00*/  DFMA R4, R14, R4, R20 ;  /* 0x000000040e04722b */ /* 0x010fce0000000014 */
[----:B-----5:R-:W2:Y:S01]  /*1d10*/  F2F.F64.F32 R14, R24 ;  /* 0x00000018000e7310 */ /* 0x020ea20000201800 */
[----:B-1----:R-:W-:-:S07]  /*1d20*/  DFMA R4, R12, R6, R4 ;  /* 0x000000060c04722b */ /* 0x002fce0000000004 */
[----:B------:R-:W1:Y:S01]  /*1d30*/  F2F.F64.F32 R20, R19 ;  /* 0x0000001300147310 */ /* 0x000e620000201800 */
[----:B--2---:R-:W-:-:S08]  /*1d40*/  DFMA R4, R14, R8, R4 ;  /* 0x000000080e04722b */ /* 0x004fd00000000004 */
[----:B-1----:R-:W-:-:S11]  /*1d50*/  DFMA R20, R20, R10, R4 ;  /* 0x0000000a1414722b */ /* 0x002fd60000000004 */
.L_x_15:
[----:B------:R-:W-:-:S09]  /*1d60*/  UISETP.NE.AND UP6, UPT, UR11, URZ, UPT ;  /* 0x000000ff0b00728c */ /* 0x000fd2000bfc5270 */
[----:B------:R-:W-:Y:S05]  /*1d70*/  BRA.U !UP6, `(.L_x_13) ;  /* 0x000000010e607547 */ /* 0x000fea000b800000 */
[----:B------:R-:W1:Y:S01]  /*1d80*/  LDC.64 R8, c[0x0][0x3a0] ;  /* 0x0000e800ff087b82 */ /* 0x000e620000000a00 */
[----:B------:R-:W-:-:S04]  /*1d90*/  IADD3 R4, P0, PT, R18, UR10, RZ ;  /* 0x0000000a12047c10 */ /* 0x000fc8000ff1e0ff */
[----:B------:R-:W-:Y:S02]  /*1da0*/  IADD3.X R5, PT, PT, RZ, UR14, RZ, P0, !PT ;  /* 0x0000000eff057c10 */ /* 0x000fe400087fe4ff */
[----:B-1----:R-:W-:-:S04]  /*1db0*/  LEA R8, P0, R4, R8, 0x2 ;  /* 0x0000000804087211 */ /* 0x002fc800078010ff */
[----:B------:R-:W-:-:S05]  /*1dc0*/  LEA.HI.X R9, R4, R9, R5, 0x2, P0 ;  /* 0x0000000904097211 */ /* 0x000fca00000f1405 */
[----:B------:R-:W2:Y:S01]  /*1dd0*/  LDG.E.CONSTANT R10, desc[UR16][R8.64] ;  /* 0x00000010080a7981 */ /* 0x000ea2000c1e9900 */
[----:B------:R-:W-:-:S05]  /*1de0*/  IMAD R12, R18, 0x8, R1 ;  /* 0x00000008120c7824 */ /* 0x000fca00078e0201 */
[----:B------:R-:W3:Y:S01]  /*1df0*/  LDL.128 R4, [R12] ;  /* 0x000000000c047983 */ /* 0x000ee20000100c00 */
[----:B------:R-:W-:Y:S01]  /*1e00*/  UISETP.NE.AND UP6, UPT, UR11, 0x1, UPT ;  /* 0x000000010b00788c */ /* 0x000fe2000bfc5270 */
[----:B--2---:R-:W3:Y:S02]  /*1e10*/  F2F.F64.F32 R10, R10 ;  /* 0x0000000a000a7310 */ /* 0x004ee40000201800 */
[----:B---3--:R-:W-:-:S06]  /*1e20*/  DFMA R20, R10, R4, R20 ;  /* 0x000000040a14722b */ /* 0x008fcc0000000014 */
[----:B------:R-:W-:Y:S05]  /*1e30*/  BRA.U !UP6, `(.L_x_13) ;  /* 0x000000010e307547 */ /* 0x000fea000b800000 */
[----:B------:R-:W-:Y:S01]  /*1e40*/  UISETP.NE.AND UP6, UPT, UR11, 0x2, UPT ;  /* 0x000000020b00788c */ /* 0x000fe2000bfc5270 */
[----:B------:R-:W2:Y:S05]  /*1e50*/  LDG.E.CONSTANT R4, desc[UR16][R8.64+0x4] ;  /* 0x0000041008047981 */ /* 0x000eaa000c1e9900 */
[----:B------:R-:W-:Y:S02]  /*1e60*/  PLOP3.LUT P0, PT, PT, PT, UP6, 0x80, 0x8 ;  /* 0x000000000008781c */ /* 0x000fe40003f0f068 */
[----:B------:R-:W-:Y:S02]  /*1e70*/  PLOP3.LUT P2, PT, PT, PT, UP6, 0x80, 0x8 ;  /* 0x000000000008781c */ /* 0x000fe40003f4f068 */
[----:B------:R-:W-:-:S02]  /*1e80*/  PLOP3.LUT P1, PT, PT, PT, UP6, 0x80, 0x8 ;  /* 0x000000000008781c */ /* 0x000fc40003f2f068 */
[----:B------:R-:W-:-:S07]  /*1e90*/  PLOP3.LUT P3, PT, PT, PT, UP6, 0x80, 0x8 ;  /* 0x000000000008781c */ /* 0x000fce0003f6f068 */
[----:B------:R-:W3:Y:S04]  /*1ea0*/  @P0 LDG.E.CONSTANT R10, desc[UR16][R8.64+0x8] ;  /* 0x00000810080a0981 */ /* 0x000ee8000c1e9900 */
[----:B------:R-:W4:Y:S01]  /*1eb0*/  @P2 LDL.64 R12, [R12+0x10] ;  /* 0x000010000c0c2983 */ /* 0x000f220000100a00 */
[----:B--2---:R-:W1:Y:S08]  /*1ec0*/  F2F.F64.F32 R4, R4 ;  /* 0x0000000400047310 */ /* 0x004e700000201800 */
[----:B---3--:R-:W4:Y:S01]  /*1ed0*/  @P1 F2F.F64.F32 R10, R10 ;  /* 0x0000000a000a1310 */ /* 0x008f220000201800 */
[----:B-1----:R-:W-:-:S08]  /*1ee0*/  DFMA R20, R4, R6, R20 ;  /* 0x000000060414722b */ /* 0x002fd00000000014 */
[----:B----4-:R-:W-:-:S11]  /*1ef0*/  @P3 DFMA R20, R10, R12, R20 ;  /* 0x0000000c0a14322b */ /* 0x010fd60000000014 */
.L_x_13:
[----:B------:R-:W1:Y:S01]  /*1f00*/  F2F.F32.F64 R20, R20 ;  /* 0x0000001400147310 */ /* 0x000e620000301000 */
[----:B------:R-:W-:Y:S02]  /*1f10*/  ULEA UR10, UR5, UR6, 0x2 ;  /* 0x00000006050a7291 */ /* 0x000fe4000f8e10ff */
[----:B------:R-:W-:-:S07]  /*1f20*/  UISETP.NE.AND UP6, UPT, UR5, UR22, UPT ;  /* 0x000000160500728c */ /* 0x000fce000bfc5270 */
[----:B-1----:R1:W-:Y:S01]  /*1f30*/  STL [UR10], R20 ;  /* 0x00000014ff007987 */ /* 0x0023e2000810080a */
[----:B------:R-:W-:-:S07]  /*1f40*/  UIADD3 UR10, UPT, UPT, UR5, 0x1, URZ ;  /* 0x00000001050a7890 */ /* 0x000fce000fffe0ff */
[----:B------:R-:W-:Y:S01]  /*1f50*/  UMOV UR5, UR10 ;  /* 0x0000000a00057c82 */ /* 0x000fe20008000000 */
[----:B-1----:R-:W-:Y:S05]  /*1f60*/  BRA.U UP6, `(.L_x_16) ;  /* 0xfffffff506487547 */ /* 0x002fea000b83ffff */
[----:B------:R-:W-:Y:S01]  /*1f70*/  UISETP.NE.AND UP6, UPT, UR21, URZ, UPT ;  /* 0x000000ff1500728c */ /* 0x000fe2000bfc5270 */
[----:B------:R-:W-:Y:S01]  /*1f80*/  HFMA2 R4, -RZ, RZ, 0, 0 ;  /* 0x00000000ff047431 */ /* 0x000fe200000001ff */
[----:B------:R-:W-:-:S07]  /*1f90*/  UMOV UR10, UR7 ;  /* 0x00000007000a7c82 */ /* 0x000fce0008000000 */
[----:B------:R-:W-:Y:S05]  /*1fa0*/  BRA.U !UP6, `(.L_x_17) ;  /* 0x000000050e187547 */ /* 0x000fea000b800000 */
[----:B------:R-:W-:Y:S01]  /*1fb0*/  MOV R4, RZ ;  /* 0x000000ff00047202 */ /* 0x000fe20000000f00 */
[----:B------:R-:W-:Y:S01]  /*1fc0*/  UMOV UR5, URZ ;  /* 0x000000ff00057c82 */ /* 0x000fe20008000000 */
[----:B------:R-:W-:-:S05]  /*1fd0*/  UMOV UR10, UR7 ;  /* 0x00000007000a7c82 */ /* 0x000fca0008000000 */
.L_x_18:
[----:B------:R-:W-:Y:S02]  /*1fe0*/  UIADD3 UR11, UPT, UPT, UR10, -0x1, URZ ;  /* 0xffffffff0a0b7890 */ /* 0x000fe4000fffe0ff */
[----:B------:R-:W-:Y:S02]  /*1ff0*/  UIADD3 UR12, UPT, UPT, UR10, -0x2, URZ ;  /* 0xfffffffe0a0c7890 */ /* 0x000fe4000fffe0ff */
[----:B------:R-:W-:Y:S02]  /*2000*/  ULEA UR11, UR11, UR6, 0x2 ;  /* 0x000000060b0b7291 */ /* 0x000fe4000f8e10ff */
[----:B------:R-:W-:Y:S02]  /*2010*/  UIADD3 UR13, UPT, UPT, UR10, -0x3, URZ ;  /* 0xfffffffd0a0d7890 */ /* 0x000fe4000fffe0ff */
[----:B------:R-:W-:Y:S02]  /*2020*/  ULEA UR12, UR12, UR6, 0x2 ;  /* 0x000000060c0c7291 */ /* 0x000fe4000f8e10ff */
[----:B------:R-:W-:-:S02]  /*2030*/  UIADD3 UR14, UPT, UPT, UR10, -0x4, URZ ;  /* 0xfffffffc0a0e7890 */ /* 0x000fc4000fffe0ff */
[----:B------:R-:W-:Y:S01]  /*2040*/  ULEA UR13, UR13, UR6, 0x2 ;  /* 0x000000060d0d7291 */ /* 0x000fe2000f8e10ff */
[----:B------:R-:W2:Y:S01]  /*2050*/  LDL R15, [UR11] ;  /* 0x0000000bff0f7983 */ /* 0x000ea20008100800 */
[----:B------:R-:W-:Y:S02]  /*2060*/  UIADD3 UR11, UPT, UPT, UR10, -0x5, URZ ;  /* 0xfffffffb0a0b7890 */ /* 0x000fe4000fffe0ff */
[----:B------:R-:W-:Y:S01]  /*2070*/  ULEA UR14, UR14, UR6, 0x2 ;  /* 0x000000060e0e7291 */ /* 0x000fe2000f8e10ff */
[----:B------:R-:W3:Y:S01]  /*2080*/  LDL R14, [UR12] ;  /* 0x0000000cff0e7983 */ /* 0x000ee20008100800 */
[----:B------:R-:W-:Y:S02]  /*2090*/  UIADD3 UR12, UPT, UPT, UR10, -0x6, URZ ;  /* 0xfffffffa0a0c7890 */ /* 0x000fe4000fffe0ff */
[----:B------:R-:W-:Y:S01]  /*20a0*/  ULEA UR11, UR11, UR6, 0x2 ;  /* 0x000000060b0b7291 */ /* 0x000fe2000f8e10ff */
[----:B------:R-:W4:Y:S01]  /*20b0*/  LDL R19, [UR13] ;  /* 0x0000000dff137983 */ /* 0x000f220008100800 */
[----:B------:R-:W-:-:S02]  /*20c0*/  UIADD3 UR13, UPT, UPT, UR10, -0x7, URZ ;  /* 0xfffffff90a0d7890 */ /* 0x000fc4000fffe0ff */
[----:B------:R-:W-:Y:S01]  /*20d0*/  ULEA UR12, UR12, UR6, 0x2 ;  /* 0x000000060c0c7291 */ /* 0x000fe2000f8e10ff */
[----:B------:R-:W5:Y:S01]  /*20e0*/  LDL R21, [UR14] ;  /* 0x0000000eff157983 */ /* 0x000f620008100800 */
[----:B------:R-:W-:Y:S02]  /*20f0*/  UIADD3 UR14, UPT, UPT, UR10, -0x8, URZ ;  /* 0xfffffff80a0e7890 */ /* 0x000fe4000fffe0ff */
[----:B------:R-:W-:Y:S01]  /*2100*/  ULEA UR13, UR13, UR6, 0x2 ;  /* 0x000000060d0d7291 */ /* 0x000fe2000f8e10ff */
[----:B------:R-:W5:Y:S01]  /*2110*/  LDL R23, [UR11] ;  /* 0x0000000bff177983 */ /* 0x000f620008100800 */
[----:B------:R-:W-:Y:S02]  /*2120*/  UIADD3 UR11, UPT, UPT, UR10, -0x9, URZ ;  /* 0xfffffff70a0b7890 */ /* 0x000fe4000fffe0ff */
[----:B------:R-:W-:Y:S01]  /*2130*/  ULEA UR14, UR14, UR6, 0x2 ;  /* 0x000000060e0e7291 */ /* 0x000fe2000f8e10ff */
[----:B------:R-:W5:Y:S01]  /*2140*/  LDL R25, [UR12] ;  /* 0x0000000cff197983 */ /* 0x000f620008100800 */
        /* <DEDUP_REMOVED lines=18> */
[----:B------:R-:W-:-:S02]  /*2270*/  ULEA UR13, UR13, UR6, 0x2 ;  /* 0x000000060d0d7291 */ /* 0x000fc4000f8e10ff */
[----:B------:R-:W-:Y:S01]  /*2280*/  UIADD3 UR10, UPT, UPT, UR10, -0x10, URZ ;  /* 0xfffffff00a0a7890 */ /* 0x000fe2000fffe0ff */
[----:B------:R-:W5:Y:S03]  /*2290*/  LDL R8, [UR11] ;  /* 0x0000000bff087983 */ /* 0x000f660008100800 */
[----:B------:R-:W-:Y:S01]  /*22a0*/  ULEA UR11, UR10, UR6, 0x2 ;  /* 0x000000060a0b7291 */ /* 0x000fe2000f8e10ff */
[----:B------:R-:W5:Y:S04]  /*22b0*/  LDL R7, [UR12] ;  /* 0x0000000cff077983 */ /* 0x000f680008100800 */
[----:B------:R-:W5:Y:S04]  /*22c0*/  LDL R6, [UR13] ;  /* 0x0000000dff067983 */ /* 0x000f680008100800 */
[----:B------:R-:W5:Y:S01]  /*22d0*/  LDL R5, [UR11] ;  /* 0x0000000bff057983 */ /* 0x000f620008100800 */
[----:B------:R-:W-:-:S04]  /*22e0*/  UIADD3 UR5, UPT, UPT, UR5, 0x10, URZ ;  /* 0x0000001005057890 */ /* 0x000fc8000fffe0ff */
[----:B------:R-:W-:Y:S01]  /*22f0*/  UISETP.NE.AND UP6, UPT, UR5, UR20, UPT ;  /* 0x000000140500728c */ /* 0x000fe2000bfc5270 */
[----:B--2---:R-:W-:-:S04]  /*2300*/  FFMA R15, R4, UR15, R15 ;  /* 0x0000000f040f7c23 */ /* 0x004fc8000800000f */
[----:B---3--:R-:W-:-:S04]  /*2310*/  FFMA R14, R15, UR15, R14 ;  /* 0x0000000f0f0e7c23 */ /* 0x008fc8000800000e */
[----:B----4-:R-:W-:-:S04]  /*2320*/  FFMA R14, R14, UR15, R19 ;  /* 0x0000000f0e0e7c23 */ /* 0x010fc80008000013 */
[----:B-----5:R-:W-:-:S04]  /*2330*/  FFMA R14, R14, UR15, R21 ;  /* 0x0000000f0e0e7c23 */ /* 0x020fc80008000015 */
[----:B------:R-:W-:-:S04]  /*2340*/  FFMA R14, R14, UR15, R23 ;  /* 0x0000000f0e0e7c23 */ /* 0x000fc80008000017 */
        /* <DEDUP_REMOVED lines=10> */
[----:B------:R-:W-:Y:S01]  /*23f0*/  FFMA R4, R6, UR15, R5 ;  /* 0x0000000f06047c23 */ /* 0x000fe20008000005 */
[----:B------:R-:W-:Y:S06]  /*2400*/  BRA.U UP6, `(.L_x_18) ;  /* 0xfffffff906f47547 */ /* 0x000fec000b83ffff */
.L_x_17:
[----:B------:R-:W-:Y:S05]  /*2410*/  BRA.U !UP2, `(.L_x_19) ;  /* 0x000000050a187547 */ /* 0x000fea000b800000 */
[----:B------:R-:W-:Y:S05]  /*2420*/  BRA.U !UP4, `(.L_x_20) ;  /* 0x000000010c807547 */ /* 0x000fea000b800000 */
        /* <DEDUP_REMOVED lines=17> */
[----:B------:R-:W-:Y:S02]  /*2540*/  ULEA UR12, UR12, UR6, 0x2 ;  /* 0x000000060c0c7291 */ /* 0x000fe4000f8e10ff */
[----:B------:R-:W-:Y:S01]  /*2550*/  UIADD3 UR10, UPT, UPT, UR10, -0x8, URZ ;  /* 0xfffffff80a0a7890 */ /* 0x000fe2000fffe0ff */
[----:B------:R-:W5:Y:S03]  /*2560*/  LDL R12, [UR5] ;  /* 0x00000005ff0c7983 */ /* 0x000f660008100800 */
[----:B------:R-:W-:Y:S01]  /*2570*/  ULEA UR5, UR10, UR6, 0x2 ;  /* 0x000000060a057291 */ /* 0x000fe2000f8e10ff */
[----:B------:R-:W5:Y:S04]  /*2580*/  LDL R14, [UR11] ;  /* 0x0000000bff0e7983 */ /* 0x000f680008100800 */
[----:B------:R-:W5:Y:S04]  /*2590*/  LDL R18, [UR12] ;  /* 0x0000000cff127983 */ /* 0x000f680008100800 */
[----:B------:R-:W5:Y:S01]  /*25a0*/  LDL R20, [UR5] ;  /* 0x00000005ff147983 */ /* 0x000f620008100800 */
[----:B--2---:R-:W-:-:S04]  /*25b0*/  FFMA R5, R4, UR15, R5 ;  /* 0x0000000f04057c23 */ /* 0x004fc80008000005 */
[----:B---3--:R-:W-:-:S04]  /*25c0*/  FFMA R5, R5, UR15, R6 ;  /* 0x0000000f05057c23 */ /* 0x008fc80008000006 */
[----:B----4-:R-:W-:-:S04]  /*25d0*/  FFMA R5, R5, UR15, R8 ;  /* 0x0000000f05057c23 */ /* 0x010fc80008000008 */
[----:B-----5:R-:W-:-:S04]  /*25e0*/  FFMA R5, R5, UR15, R10 ;  /* 0x0000000f05057c23 */ /* 0x020fc8000800000a */
[----:B------:R-:W-:-:S04]  /*25f0*/  FFMA R5, R5, UR15, R12 ;  /* 0x0000000f05057c23 */ /* 0x000fc8000800000c */
[----:B------:R-:W-:-:S04]  /*2600*/  FFMA R5, R5, UR15, R14 ;  /* 0x0000000f05057c23 */ /* 0x000fc8000800000e */
[----:B------:R-:W-:-:S04]  /*2610*/  FFMA R5, R5, UR15, R18 ;  /* 0x0000000f05057c23 */ /* 0x000fc80008000012 */
[----:B------:R-:W-:-:S07]  /*2620*/  FFMA R4, R5, UR15, R20 ;  /* 0x0000000f05047c23 */ /* 0x000fce0008000014 */
.L_x_20:
[----:B------:R-:W-:Y:S05]  /*2630*/  BRA.U !UP3, `(.L_x_19) ;  /* 0x000000010b907547 */ /* 0x000fea000b800000 */
[----:B------:R-:W-:Y:S05]  /*2640*/  BRA.U !UP5, `(.L_x_21) ;  /* 0x000000010d407547 */ /* 0x000fea000b800000 */
[----:B------:R-:W-:Y:S02]  /*2650*/  UIADD3 UR5, UPT, UPT, UR10, -0x1, URZ ;  /* 0xffffffff0a057890 */ /* 0x000fe4000fffe0ff */
[----:B------:R-:W-:Y:S02]  /*2660*/  UIADD3 UR11, UPT, UPT, UR10, -0x2, URZ ;  /* 0xfffffffe0a0b7890 */ /* 0x000fe4000fffe0ff */
[----:B------:R-:W-:Y:S02]  /*2670*/  ULEA UR5, UR5, UR6, 0x2 ;  /* 0x0000000605057291 */ /* 0x000fe4000f8e10ff */
[----:B------:R-:W-:Y:S02]  /*2680*/  UIADD3 UR12, UPT, UPT, UR10, -0x3, URZ ;  /* 0xfffffffd0a0c7890 */ /* 0x000fe4000fffe0ff */
[----:B------:R-:W-:Y:S02]  /*2690*/  ULEA UR11, UR11, UR6, 0x2 ;  /* 0x000000060b0b7291 */ /* 0x000fe4000f8e10ff */
[----:B------:R-:W-:-:S02]  /*26a0*/  ULEA UR12, UR12, UR6, 0x2 ;  /* 0x000000060c0c7291 */ /* 0x000fc4000f8e10ff */
[----:B------:R-:W-:Y:S01]  /*26b0*/  UIADD3 UR10, UPT, UPT, UR10, -0x4, URZ ;  /* 0xfffffffc0a0a7890 */ /* 0x000fe2000fffe0ff */
[----:B------:R-:W2:Y:S03]  /*26c0*/  LDL R5, [UR5] ;  /* 0x00000005ff057983 */ /* 0x000ea60008100800 */
[----:B------:R-:W-:Y:S01]  /*26d0*/  ULEA UR5, UR10, UR6, 0x2 ;  /* 0x000000060a057291 */ /* 0x000fe2000f8e10ff */
[----:B------:R-:W3:Y:S04]  /*26e0*/  LDL R6, [UR11] ;  /* 0x0000000bff067983 */ /* 0x000ee80008100800 */
[----:B------:R-:W4:Y:S04]  /*26f0*/  LDL R8, [UR12] ;  /* 0x0000000cff087983 */ /* 0x000f280008100800 */
[----:B------:R-:W5:Y:S01]  /*2700*/  LDL R10, [UR5] ;  /* 0x00000005ff0a7983 */ /* 0x000f620008100800 */
[----:B--2---:R-:W-:-:S04]  /*2710*/  FFMA R5, R4, UR15, R5 ;  /* 0x0000000f04057c23 */ /* 0x004fc80008000005 */
[----:B---3--:R-:W-:-:S04]  /*2720*/  FFMA R5, R5, UR15, R6 ;  /* 0x0000000f05057c23 */ /* 0x008fc80008000006 */
[----:B----4-:R-:W-:-:S04]  /*2730*/  FFMA R5, R5, UR15, R8 ;  /* 0x0000000f05057c23 */ /* 0x010fc80008000008 */
[----:B-----5:R-:W-:-:S07]  /*2740*/  FFMA R4, R5, UR15, R10 ;  /* 0x0000000f05047c23 */ /* 0x020fce000800000a */
.L_x_21:
[----:B------:R-:W-:-:S09]  /*2750*/  UISETP.NE.AND UP6, UPT, UR19, URZ, UPT ;  /* 0x000000ff1300728c */ /* 0x000fd2000bfc5270 */
[----:B------:R-:W-:Y:S05]  /*2760*/  BRA.U !UP6, `(.L_x_19) ;  /* 0x000000010e447547 */ /* 0x000fea000b800000 */
[----:B------:R-:W-:-:S04]  /*2770*/  UIADD3 UR5, UPT, UPT, UR10, -0x1, URZ ;  /* 0xffffffff0a057890 */ /* 0x000fc8000fffe0ff */
[----:B------:R-:W-:-:S09]  /*2780*/  ULEA UR5, UR5, UR6, 0x2 ;  /* 0x0000000605057291 */ /* 0x000fd2000f8e10ff */
[----:B------:R-:W2:Y:S01]  /*2790*/  LDL R5, [UR5] ;  /* 0x00000005ff057983 */ /* 0x000ea20008100800 */
[----:B------:R-:W-:Y:S01]  /*27a0*/  UISETP.NE.AND UP6, UPT, UR19, 0x1, UPT ;  /* 0x000000011300788c */ /* 0x000fe2000bfc5270 */
[----:B--2---:R-:W-:-:S08]  /*27b0*/  FFMA R4, R4, UR15, R5 ;  /* 0x0000000f04047c23 */ /* 0x004fd00008000005 */
[----:B------:R-:W-:Y:S05]  /*27c0*/  BRA.U !UP6, `(.L_x_19) ;  /* 0x000000010e2c7547 */ /* 0x000fea000b800000 */
[----:B------:R-:W-:-:S06]  /*27d0*/  UISETP.NE.AND UP6, UPT, UR19, 0x2, UPT ;  /* 0x000000021300788c */ /* 0x000fcc000bfc5270 */
[----:B------:R-:W-:Y:S02]  /*27e0*/  PLOP3.LUT P0, PT, PT, PT, UP6, 0x80, 0x8 ;  /* 0x000000000008781c */ /* 0x000fe40003f0f068 */
[----:B------:R-:W-:-:S03]  /*27f0*/  PLOP3.LUT P1, PT, PT, PT, UP6, 0x80, 0x8 ;  /* 0x000000000008781c */ /* 0x000fc60003f2f068 */
[----:B------:R-:W-:-:S04]  /*2800*/  @UP6 UIADD3 UR5, UPT, UPT, UR10, -0x3, URZ ;  /* 0xfffffffd0a056890 */ /* 0x000fc8000fffe0ff */
[----:B------:R-:W-:Y:S02]  /*2810*/  @UP6 ULEA UR11, UR5, UR6, 0x2 ;  /* 0x00000006050b6291 */ /* 0x000fe4000f8e10ff */
[----:B------:R-:W-:-:S04]  /*2820*/  UIADD3 UR5, UPT, UPT, UR10, -0x2, URZ ;  /* 0xfffffffe0a057890 */ /* 0x000fc8000fffe0ff */
[----:B------:R-:W-:-:S03]  /*2830*/  ULEA UR5, UR5, UR6, 0x2 ;  /* 0x0000000605057291 */ /* 0x000fc6000f8e10ff */
[----:B------:R-:W2:Y:S06]  /*2840*/  @P0 LDL R7, [UR11] ;  /* 0x0000000bff070983 */ /* 0x000eac0008100800 */
[----:B------:R-:W3:Y:S02]  /*2850*/  LDL R5, [UR5] ;  /* 0x00000005ff057983 */ /* 0x000ee40008100800 */
[----:B---3--:R-:W-:-:S04]  /*2860*/  FFMA R4, R4, UR15, R5 ;  /* 0x0000000f04047c23 */ /* 0x008fc80008000005 */
[----:B--2---:R-:W-:-:S07]  /*2870*/  @P1 FFMA R4, R4, UR15, R7 ;  /* 0x0000000f04041c23 */ /* 0x004fce0008000007 */
.L_x_19:
[----:B------:R-:W1:Y:S01]  /*2880*/  LDC.64 R6, c[0x0][0x3c8] ;  /* 0x0000f200ff067b82 */ /* 0x000e620000000a00 */
[----:B------:R-:W2:Y:S07]  /*2890*/  LDCU UR5, c[0x0][0x3c0] ;  /* 0x00007800ff0577ac */ /* 0x000eae0008000800 */
[----:B------:R-:W3:Y:S01]  /*28a0*/  LDC.64 R8, c[0x0][0x3d0] ;  /* 0x0000f400ff087b82 */ /* 0x000ee20000000a00 */
[C-C-:B--2---:R-:W-:Y:S01]  /*28b0*/  FFMA R5, R17.reuse, UR5, R4.reuse ;  /* 0x0000000511057c23 */ /* 0x144fe20008000004 */
[----:B------:R-:W-:Y:S01]  /*28c0*/  FFMA R11, -R17, UR5, R4 ;  /* 0x00000005110b7c23 */ /* 0x000fe20008000104 */
[----:B-1----:R-:W-:-:S05]  /*28d0*/  IMAD.WIDE R6, R16, 0x4, R6 ;  /* 0x0000000410067825 */ /* 0x002fca00078e0206 */
[----:B------:R1:W-:Y:S01]  /*28e0*/  STG.E desc[UR16][R6.64], R4 ;  /* 0x0000000406007986 */ /* 0x0003e2000c101910 */
[----:B---3--:R-:W-:-:S05]  /*28f0*/  IMAD.WIDE R8, R16, 0x4, R8 ;  /* 0x0000000410087825 */ /* 0x008fca00078e0208 */
[----:B------:R1:W-:Y:S01]  /*2900*/  STG.E desc[UR16][R8.64], R5 ;  /* 0x0000000508007986 */ /* 0x0003e2000c101910 */
[----:B------:R-:W-:Y:S05]  /*2910*/  BRA `(.L_x_22) ;  /* 0x0000000000207947 */ /* 0x000fea0003800000 */
.L_x_10:
[----:B------:R-:W0:Y:S01]  /*2920*/  LDC.64 R4, c[0x0][0x3c8] ;  /* 0x0000f200ff047b82 */ /* 0x000e220000000a00 */
[----:B------:R-:W-:Y:S01]  /*2930*/  IMAD.MOV.U32 R9, RZ, RZ, 0x7fffffff ;  /* 0x7fffffffff097424 */ /* 0x000fe200078e00ff */
[----:B------:R-:W-:-:S06]  /*2940*/  MOV R11, 0x7fffffff ;  /* 0x7fffffff000b7802 */ /* 0x000fcc0000000f00 */
[----:B------:R-:W1:Y:S01]  /*2950*/  LDC.64 R6, c[0x0][0x3d0] ;  /* 0x0000f400ff067b82 */ /* 0x000e620000000a00 */
[----:B0-----:R-:W-:-:S05]  /*2960*/  IMAD.WIDE R4, R16, 0x4, R4 ;  /* 0x0000000410047825 */ /* 0x001fca00078e0204 */
[----:B------:R0:W-:Y:S01]  /*2970*/  STG.E desc[UR16][R4.64], R9 ;  /* 0x0000000904007986 */ /* 0x0001e2000c101910 */
[----:B-1----:R-:W-:-:S05]  /*2980*/  IMAD.WIDE R6, R16, 0x4, R6 ;  /* 0x0000000410067825 */ /* 0x002fca00078e0206 */
[----:B------:R0:W-:Y:S02]  /*2990*/  STG.E desc[UR16][R6.64], R9 ;  /* 0x0000000906007986 */ /* 0x0001e4000c101910 */
.L_x_22:
[----:B------:R-:W-:Y:S05]  /*29a0*/  BSYNC.RECONVERGENT B0 ;  /* 0x0000000000007941 */ /* 0x000fea0003800200 */
.L_x_9:
[----:B01----:R-:W0:Y:S01]  /*29b0*/  LDC R6, c[0x0][0x38c] ;  /* 0x0000e300ff067b82 */ /* 0x003e220000000800 */
[----:B------:R-:W-:-:S07]  /*29c0*/  UIADD3 UR5, UPT, UPT, UR4, 0x1, URZ ;  /* 0x0000000104057890 */ /* 0x000fce000fffe0ff */
[----:B------:R-:W1:Y:S01]  /*29d0*/  LDC.64 R4, c[0x0][0x3d8] ;  /* 0x0000f600ff047b82 */ /* 0x000e620000000a00 */
[----:B0-----:R-:W-:Y:S01]  /*29e0*/  ISETP.NE.AND P0, PT, R6, UR5, PT ;  /* 0x0000000506007c0c */ /* 0x001fe2000bf05270 */
[----:B-1----:R-:W-:-:S05]  /*29f0*/  IMAD.WIDE R4, R16, 0x4, R4 ;  /* 0x0000000410047825 */ /* 0x002fca00078e0204 */
[----:B------:R0:W-:Y:S07]  /*2a00*/  STG.E desc[UR16][R4.64], R11 ;  /* 0x0000000b04007986 */ /* 0x0001ee000c101910 */
[----:B------:R-:W-:Y:S05]  /*2a10*/  @!P0 EXIT ;  /* 0x000000000000894d */ /* 0x000fea0003800000 */
[----:B------:R-:W-:Y:S01]  /*2a20*/  UMOV UR4, UR5 ;  /* 0x0000000500047c82 */ /* 0x000fe20008000000 */
[----:B------:R-:W-:Y:S05]  /*2a30*/  BRA `(.L_x_23) ;  /* 0xffffffe800587947 */ /* 0x000fea000383ffff */
.L_x_1:
[----:B------:R-:W-:-:S09]  /*2a40*/  UISETP.GT.AND UP0, UPT, UR5, URZ, UPT ;  /* 0x000000ff0500728c */ /* 0x000fd2000bf04270 */
[----:B------:R-:W-:Y:S05]  /*2a50*/  BRA.U UP0, `(.L_x_24) ;  /* 0x00000019007c7547 */ /* 0x000fea000b800000 */
[----:B------:R-:W0:Y:S01]  /*2a60*/  LDCU UR7, c[0x0][0x390] ;  /* 0x00007200ff0777ac */ /* 0x000e220008000800 */
[----:B------:R-:W-:Y:S02]  /*2a70*/  UISETP.GT.AND UP0, UPT, UR5, -0x1, UPT ;  /* 0xffffffff0500788c */ /* 0x000fe4000bf04270 */
[----:B0-----:R-:W-:-:S07]  /*2a80*/  UIADD3 UR9, UPT, UPT, UR7, -0x1, URZ ;  /* 0xffffffff07097890 */ /* 0x001fce000fffe0ff */
[----:B------:R-:W-:Y:S05]  /*2a90*/  BRA.U UP0, `(.L_x_25) ;  /* 0x0000000d00047547 */ /* 0x000fea000b800000 */
[----:B------:R-:W-:Y:S02]  /*2aa0*/  ULOP3.LUT UR8, UR4, 0x7, URZ, 0xc0, !UPT ;  /* 0x0000000704087892 */ /* 0x000fe4000f8ec0ff */
[----:B------:R-:W-:Y:S02]  /*2ab0*/  ULOP3.LUT UR11, UR4, 0x3, URZ, 0xc0, !UPT ;  /* 0x00000003040b7892 */ /* 0x000fe4000f8ec0ff */
[----:B------:R-:W-:Y:S02]  /*2ac0*/  ULOP3.LUT UR5, UR4, 0x7ffffff8, URZ, 0xc0, !UPT ;  /* 0x7ffffff804057892 */ /* 0x000fe4000f8ec0ff */
[----:B------:R-:W-:Y:S01]  /*2ad0*/  UIADD3 UR10, UPT, UPT, UR8, -0x1, URZ ;  /* 0xffffffff080a7890 */ /* 0x000fe2000fffe0ff */
[----:B------:R-:W-:-:S11]  /*2ae0*/  UMOV UR4, URZ ;  /* 0x000000ff00047c82 */ /* 0x000fd60008000000 */
.L_x_35:
        /* <DEDUP_REMOVED lines=10> */
[----:B------:R-:W-:Y:S01]  /*2b90*/  UISETP.GE.U32.AND UP0, UPT, UR9, 0x7, UPT ;  /* 0x000000070900788c */ /* 0x000fe2000bf06070 */
[----:B------:R-:W-:Y:S02]  /*2ba0*/  CS2R R12, SRZ ;  /* 0x00000000000c7805 */ /* 0x000fe4000001ff00 */
[----:B------:R-:W-:Y:S01]  /*2bb0*/  CS2R R10, SRZ ;  /* 0x00000000000a7805 */ /* 0x000fe2000001ff00 */
[----:B------:R-:W-:Y:S01]  /*2bc0*/  UIADD3 UR7, UPT, UPT, UR4, -UR13, URZ ;  /* 0x8000000d04077290 */ /* 0x000fe2000fffe0ff */
[----:B------:R-:W-:-:S04]  /*2bd0*/  UMOV UR6, 0x1 ;  /* 0x0000000100067882 */ /* 0x000fc80000000000 */
[----:B------:R-:W-:Y:S07]  /*2be0*/  BRA.U !UP0, `(.L_x_28) ;  /* 0x0000000108c47547 */ /* 0x000fee000b800000 */
[----:B------:R-:W0:Y:S01]  /*2bf0*/  LDC.64 R4, c[0x0][0x380] ;  /* 0x0000e000ff047b82 */ /* 0x000e220000000a00 */
[----:B------:R-:W-:Y:S01]  /*2c00*/  CS2R R12, SRZ ;  /* 0x00000000000c7805 */ /* 0x000fe2000001ff00 */
[----:B------:R-:W-:-:S06]  /*2c10*/  UMOV UR6, 0x1 ;  /* 0x0000000100067882 */ /* 0x000fcc0000000000 */
.L_x_29:
[----:B------:R-:W-:-:S06]  /*2c20*/  UIADD3 UR12, UPT, UPT, UR7, UR6, URZ ;  /* 0x00000006070c7290 */ /* 0x000fcc000fffe0ff */
[----:B------:R-:W-:-:S04]  /*2c30*/  IMAD R25, R19, UR12, R0 ;  /* 0x0000000c13197c24 */ /* 0x000fc8000f8e0200 */
[----:B0-----:R-:W-:-:S05]  /*2c40*/  IMAD.WIDE R24, R25, 0x4, R4 ;  /* 0x0000000419187825 */ /* 0x001fca00078e0204 */
[----:B------:R-:W2:Y:S01]  /*2c50*/  LDG.E.CONSTANT R14, desc[UR16][R24.64] ;  /* 0x00000010180e7981 */ /* 0x000ea2000c1e9900 */
[----:B------:R-:W-:-:S05]  /*2c60*/  IMAD.WIDE R26, R19, 0x4, R24 ;  /* 0x00000004131a7825 */ /* 0x000fca00078e0218 */
[----:B------:R-:W3:Y:S01]  /*2c70*/  LDG.E.CONSTANT R6, desc[UR16][R26.64] ;  /* 0x000000101a067981 */ /* 0x000ee2000c1e9900 */
[----:B------:R-:W-:-:S05]  /*2c80*/  IMAD.WIDE R28, R19, 0x4, R26 ;  /* 0x00000004131c7825 */ /* 0x000fca00078e021a */
[----:B------:R0:W4:Y:S02]  /*2c90*/  LDG.E.CONSTANT R8, desc[UR16][R28.64] ;  /* 0x000000101c087981 */ /* 0x000124000c1e9900 */
[----:B0-----:R-:W-:-:S05]  /*2ca0*/  IMAD.WIDE R28, R19, 0x4, R28 ;  /* 0x00000004131c7825 */ /* 0x001fca00078e021c */
[----:B------:R0:W5:Y:S01]  /*2cb0*/  LDG.E.CONSTANT R23, desc[UR16][R28.64] ;  /* 0x000000101c177981 */ /* 0x000162000c1e9900 */
[----:B------:R-:W-:-:S05]  /*2cc0*/  IMAD.WIDE R20, R19, 0x4, R28 ;  /* 0x0000000413147825 */ /* 0x000fca00078e021c */
[----:B------:R-:W5:Y:S01]  /*2cd0*/  LDG.E.CONSTANT R18, desc[UR16][R20.64] ;  /* 0x0000001014127981 */ /* 0x000f62000c1e9900 */
[----:B0-----:R-:W-:-:S05]  /*2ce0*/  IMAD.WIDE R28, R19, 0x4, R20 ;  /* 0x00000004131c7825 */ /* 0x001fca00078e0214 */
[----:B------:R-:W5:Y:S01]  /*2cf0*/  LDG.E.CONSTANT R20, desc[UR16][R28.64] ;  /* 0x000000101c147981 */ /* 0x000f62000c1e9900 */
[----:B------:R-:W-:-:S05]  /*2d00*/  IMAD.WIDE R24, R19, 0x4, R28 ;  /* 0x0000000413187825 */ /* 0x000fca00078e021c */
[----:B------:R0:W5:Y:S01]  /*2d10*/  LDG.E.CONSTANT R21, desc[UR16][R24.64] ;  /* 0x0000001018157981 */ /* 0x000162000c1e9900 */
[----:B------:R-:W-:-:S05]  /*2d20*/  IMAD.WIDE R26, R19, 0x4, R24 ;  /* 0x00000004131a7825 */ /* 0x000fca00078e0218 */
[----:B------:R-:W5:Y:S01]  /*2d30*/  LDG.E.CONSTANT R22, desc[UR16][R26.64] ;  /* 0x000000101a167981 */ /* 0x000f62000c1e9900 */
[----:B------:R-:W-:Y:S02]  /*2d40*/  UIADD3 UR12, UPT, UPT, UR6, 0x7, URZ ;  /* 0x00000007060c7890 */ /* 0x000fe4000fffe0ff */
[----:B------:R-:W-:Y:S02]  /*2d50*/  UIADD3 UR6, UPT, UPT, UR6, 0x8, URZ ;  /* 0x0000000806067890 */ /* 0x000fe4000fffe0ff */
[----:B------:R-:W-:Y:S01]  /*2d60*/  UISETP.NE.AND UP0, UPT, UR12, UR5, UPT ;  /* 0x000000050c00728c */ /* 0x000fe2000bf05270 */
[----:B--2---:R-:W1:Y:S08]  /*2d70*/  F2F.F64.F32 R14, R14 ;  /* 0x0000000e000e7310 */ /* 0x004e700000201800 */
[----:B---3--:R-:W2:Y:S01]  /*2d80*/  F2F.F64.F32 R6, R6 ;  /* 0x0000000600067310 */ /* 0x008ea20000201800 */
[----:B-1----:R-:W-:-:S07]  /*2d90*/  DADD R10, R14, R10 ;  /* 0x000000000e0a7229 */ /* 0x002fce000000000a */
[----:B----4-:R-:W1:Y:S01]  /*2da0*/  F2F.F64.F32 R8, R8 ;  /* 0x0000000800087310 */ /* 0x010e620000201800 */
[----:B------:R-:W-:Y:S02]  /*2db0*/  DFMA R12, R14, R14, R12 ;  /* 0x0000000e0e0c722b */ /* 0x000fe4000000000c */
[----:B--2---:R-:W-:-:S06]  /*2dc0*/  DADD R10, R10, R6 ;  /* 0x000000000a0a7229 */ /* 0x004fcc0000000006 */
[----:B------:R-:W-:Y:S01]  /*2dd0*/  DFMA R12, R6, R6, R12 ;  /* 0x00000006060c722b */ /* 0x000fe2000000000c */
[----:B-----5:R-:W0:Y:S01]  /*2de0*/  F2F.F64.F32 R14, R23 ;  /* 0x00000017000e7310 */ /* 0x020e220000201800 */
[----:B-1----:R-:W-:-:S06]  /*2df0*/  DADD R10, R10, R8 ;  /* 0x000000000a0a7229 */ /* 0x002fcc0000000008 */
[----:B------:R-:W-:Y:S01]  /*2e00*/  DFMA R12, R8, R8, R12 ;  /* 0x00000008080c722b */ /* 0x000fe2000000000c */
[----:B------:R-:W1:Y:S01]  /*2e10*/  F2F.F64.F32 R6, R18 ;  /* 0x0000001200067310 */ /* 0x000e620000201800 */
[----:B0-----:R-:W-:-:S06]  /*2e20*/  DADD R24, R10, R14 ;  /* 0x000000000a187229 */ /* 0x001fcc000000000e */
[----:B------:R-:W-:Y:S01]  /*2e30*/  DFMA R12, R14, R14, R12 ;  /* 0x0000000e0e0c722b */ /* 0x000fe2000000000c */
[----:B------:R-:W0:Y:S01]  /*2e40*/  F2F.F64.F32 R10, R20 ;  /* 0x00000014000a7310 */ /* 0x000e220000201800 */
[----:B-1----:R-:W-:-:S06]  /*2e50*/  DADD R24, R24, R6 ;  /* 0x0000000018187229 */ /* 0x002fcc0000000006 */
[----:B------:R-:W-:Y:S01]  /*2e60*/  DFMA R12, R6, R6, R12 ;  /* 0x00000006060c722b */ /* 0x000fe2000000000c */
[----:B------:R-:W1:Y:S01]  /*2e70*/  F2F.F64.F32 R8, R21 ;  /* 0x0000001500087310 */ /* 0x000e620000201800 */
[----:B0-----:R-:W-:-:S07]  /*2e80*/  DADD R24, R24, R10 ;  /* 0x0000000018187229 */ /* 0x001fce000000000a */
[----:B------:R-:W0:Y:S01]  /*2e90*/  F2F.F64.F32 R22, R22 ;  /* 0x0000001600167310 */ /* 0x000e220000201800 */
[----:B------:R-:W-:Y:S02]  /*2ea0*/  DFMA R12, R10, R10, R12 ;  /* 0x0000000a0a0c722b */ /* 0x000fe4000000000c */
[----:B-1----:R-:W-:-:S06]  /*2eb0*/  DADD R24, R24, R8 ;  /* 0x0000000018187229 */ /* 0x002fcc0000000008 */
[----:B------:R-:W-:Y:S02]  /*2ec0*/  DFMA R12, R8, R8, R12 ;  /* 0x00000008080c722b */ /* 0x000fe4000000000c */
[----:B0-----:R-:W-:-:S06]  /*2ed0*/  DADD R10, R24, R22 ;  /* 0x00000000180a7229 */ /* 0x001fcc0000000016 */
[----:B------:R-:W-:Y:S01]  /*2ee0*/  DFMA R12, R22, R22, R12 ;  /* 0x00000016160c722b */ /* 0x000fe2000000000c */
[----:B------:R-:W-:Y:S10]  /*2ef0*/  BRA.U UP0, `(.L_x_29) ;  /* 0xfffffffd00487547 */ /* 0x000ff4000b83ffff */
.L_x_28:
[----:B------:R-:W-:-:S09]  /*2f00*/  UISETP.NE.AND UP0, UPT, UR8, URZ, UPT ;  /* 0x000000ff0800728c */ /* 0x000fd2000bf05270 */
[----:B------:R-:W-:Y:S05]  /*2f10*/  BRA.U !UP0, `(.L_x_30) ;  /* 0x0000000108e87547 */ /* 0x000fea000b800000 */
[----:B------:R-:W-:Y:S02]  /*2f20*/  UISETP.GE.U32.AND UP0, UPT, UR10, 0x3, UPT ;  /* 0x000000030a00788c */ /* 0x000fe4000bf06070 */
[----:B------:R-:W-:-:S07]  /*2f30*/  UISETP.NE.AND UP1, UPT, UR11, URZ, UPT ;  /* 0x000000ff0b00728c */ /* 0x000fce000bf25270 */
[----:B------:R-:W-:Y:S05]  /*2f40*/  BRA.U !UP0, `(.L_x_31) ;  /* 0x0000000108607547 */ /* 0x000fea000b800000 */
[----:B------:R-:W0:Y:S01]  /*2f50*/  LDC.64 R8, c[0x0][0x380] ;  /* 0x0000e000ff087b82 */ /* 0x000e220000000a00 */
[----:B------:R-:W-:-:S06]  /*2f60*/  UIADD3 UR12, UPT, UPT, UR7, UR6, URZ ;  /* 0x00000006070c7290 */ /* 0x000fcc000fffe0ff */
[----:B------:R-:W-:-:S04]  /*2f70*/  IMAD R5, R19, UR12, R0 ;  /* 0x0000000c13057c24 */ /* 0x000fc8000f8e0200 */
[----:B0-----:R-:W-:-:S05]  /*2f80*/  IMAD.WIDE R8, R5, 0x4, R8 ;  /* 0x0000000405087825 */ /* 0x001fca00078e0208 */
[----:B------:R-:W2:Y:S01]  /*2f90*/  LDG.E.CONSTANT R14, desc[UR16][R8.64] ;  /* 0x00000010080e7981 */ /* 0x000ea2000c1e9900 */
[----:B------:R-:W-:-:S05]  /*2fa0*/  IMAD.WIDE R20, R19, 0x4, R8 ;  /* 0x0000000413147825 */ /* 0x000fca00078e0208 */
[----:B------:R-:W3:Y:S01]  /*2fb0*/  LDG.E.CONSTANT R6, desc[UR16][R20.64] ;  /* 0x0000001014067981 */ /* 0x000ee2000c1e9900 */
[----:B------:R-:W-:-:S05]  /*2fc0*/  IMAD.WIDE R22, R19, 0x4, R20 ;  /* 0x0000000413167825 */ /* 0x000fca00078e0214 */
[----:B------:R-:W4:Y:S01]  /*2fd0*/  LDG.E.CONSTANT R4, desc[UR16][R22.64] ;  /* 0x0000001016047981 */ /* 0x000f22000c1e9900 */
[----:B------:R-:W-:-:S06]  /*2fe0*/  IMAD.WIDE R24, R19, 0x4, R22 ;  /* 0x0000000413187825 */ /* 0x000fcc00078e0216 */
[----:B------:R-:W5:Y:S01]  /*2ff0*/  LDG.E.CONSTANT R24, desc[UR16][R24.64] ;  /* 0x0000001018187981 */ /* 0x000f62000c1e9900 */
[----:B------:R-:W-:Y:S01]  /*3000*/  UIADD3 UR6, UPT, UPT, UR6, 0x4, URZ ;  /* 0x0000000406067890 */ /* 0x000fe2000fffe0ff */
[----:B--2---:R-:W0:Y:S08]  /*3010*/  F2F.F64.F32 R14, R14 ;  /* 0x0000000e000e7310 */ /* 0x004e300000201800 */
[----:B---3--:R-:W1:Y:S01]  /*3020*/  F2F.F64.F32 R6, R6 ;  /* 0x0000000600067310 */ /* 0x008e620000201800 */
[----:B0-----:R-:W-:-:S07]  /*3030*/  DADD R10, R10, R14 ;  /* 0x000000000a0a7229 */ /* 0x001fce000000000e */
[----:B----4-:R-:W0:Y:S01]  /*3040*/  F2F.F64.F32 R4, R4 ;  /* 0x0000000400047310 */ /* 0x010e220000201800 */
[----:B------:R-:W-:Y:S02]  /*3050*/  DFMA R12, R14, R14, R12 ;  /* 0x0000000e0e0c722b */ /* 0x000fe4000000000c */
[----:B-1----:R-:W-:-:S05]  /*3060*/  DADD R10, R10, R6 ;  /* 0x000000000a0a7229 */ /* 0x002fca0000000006 */
[----:B-----5:R-:W1:Y:S01]  /*3070*/  F2F.F64.F32 R8, R24 ;  /* 0x0000001800087310 */ /* 0x020e620000201800 */
[----:B------:R-:W-:Y:S02]  /*3080*/  DFMA R12, R6, R6, R12 ;  /* 0x00000006060c722b */ /* 0x000fe4000000000c */
[----:B0-----:R-:W-:-:S06]  /*3090*/  DADD R10, R10, R4 ;  /* 0x000000000a0a7229 */ /* 0x001fcc0000000004 */
[----:B------:R-:W-:Y:S02]  /*30a0*/  DFMA R12, R4, R4, R12 ;  /* 0x00000004040c722b */ /* 0x000fe4000000000c */
[----:B-1----:R-:W-:-:S06]  /*30b0*/  DADD R10, R10, R8 ;  /* 0x000000000a0a7229 */ /* 0x002fcc0000000008 */
[----:B------:R-:W-:-:S11]  /*30c0*/  DFMA R12, R8, R8, R12 ;  /* 0x00000008080c722b */ /* 0x000fd6000000000c */
.L_x_31:
[----:B------:R-:W-:Y:S05]  /*30d0*/  BRA.U !UP1, `(.L_x_30) ;  /* 0x0000000109787547 */ /* 0x000fea000b800000 */
[----:B------:R-:W-:Y:S02]  /*30e0*/  UISETP.NE.AND UP0, UPT, UR11, 0x1, UPT ;  /* 0x000000010b00788c */ /* 0x000fe4000bf05270 */
[----:B------:R-:W-:-:S04]  /*30f0*/  ULOP3.LUT UP1, URZ, UR13, 0x1, URZ, 0xc0, !UPT ;  /* 0x000000010dff7892 */ /* 0x000fc8000f82c0ff */
[----:B------:R-:W-:Y:S02]  /*3100*/  PLOP3.LUT P0, PT, PT, PT, UP0, 0x80, 0x8 ;  /* 0x000000000008781c */ /* 0x000fe40003f0f008 */
[----:B------:R-:W-:-:S03]  /*3110*/  PLOP3.LUT P1, PT, PT, PT, UP1, 0x80, 0x8 ;  /* 0x000000000008781c */ /* 0x000fc60003f2f018 */
[----:B------:R-:W0:Y:S01]  /*3120*/  @UP0 LDCU.64 UR14, c[0x0][0x380] ;  /* 0x00007000ff0e07ac */ /* 0x000e220008000a00 */
[----:B------:R-:W-:Y:S01]  /*3130*/  @UP0 UIADD3 UR12, UPT, UPT, UR7, UR6, URZ ;  /* 0x00000006070c0290 */ /* 0x000fe2000fffe0ff */
[----:B------:R-:W1:Y:S06]  /*3140*/  @UP1 LDCU.64 UR18, c[0x0][0x380] ;  /* 0x00007000ff1217ac */ /* 0x000e6c0008000a00 */
[----:B------:R-:W-:Y:S01]  /*3150*/  @P0 IMAD R5, R19, UR12, R0 ;  /* 0x0000000c13050c24 */ /* 0x000fe2000f8e0200 */
[----:B------:R-:W-:Y:S01]  /*3160*/  @UP0 UIADD3 UR6, UPT, UPT, UR6, 0x2, URZ ;  /* 0x0000000206060890 */ /* 0x000fe2000fffe0ff */
[----:B0-----:R-:W-:Y:S01]  /*3170*/  MOV R6, UR14 ;  /* 0x0000000e00067c02 */ /* 0x001fe20008000f00 */
[----:B------:R-:W-:-:S04]  /*3180*/  IMAD.U32 R7, RZ, RZ, UR15 ;  /* 0x0000000fff077e24 */ /* 0x000fc8000f8e00ff */
[----:B------:R-:W-:Y:S01]  /*3190*/  @P0 IMAD.WIDE R6, R5, 0x4, R6 ;  /* 0x0000000405060825 */ /* 0x000fe200078e0206 */
[----:B------:R-:W-:-:S04]  /*31a0*/  @UP1 UIADD3 UR6, UPT, UPT, UR7, UR6, URZ ;  /* 0x0000000607061290 */ /* 0x000fc8000fffe0ff */
[----:B------:R-:W2:Y:S01]  /*31b0*/  @P0 LDG.E.CONSTANT R22, desc[UR16][R6.64] ;  /* 0x0000001006160981 */ /* 0x000ea2000c1e9900 */
[C---:B------:R-:W-:Y:S01]  /*31c0*/  @P0 IMAD.WIDE R20, R19.reuse, 0x4, R6 ;  /* 0x0000000413140825 */ /* 0x040fe200078e0206 */
[----:B-1----:R-:W-:Y:S02]  /*31d0*/  MOV R4, UR18 ;  /* 0x0000001200047c02 */ /* 0x002fe40008000f00 */
[----:B------:R-:W-:Y:S01]  /*31e0*/  MOV R5, UR19 ;  /* 0x0000001300057c02 */ /* 0x000fe20008000f00 */
[----:B------:R-:W-:Y:S01]  /*31f0*/  @P1 IMAD R19, R19, UR6, R0 ;  /* 0x0000000613131c24 */ /* 0x000fe2000f8e0200 */
[----:B------:R-:W3:Y:S03]  /*3200*/  @P0 LDG.E.CONSTANT R18, desc[UR16][R20.64] ;  /* 0x0000001014120981 */ /* 0x000ee6000c1e9900 */
[----:B------:R-:W-:-:S06]  /*3210*/  @P1 IMAD.WIDE R4, R19, 0x4, R4 ;  /* 0x0000000413041825 */ /* 0x000fcc00078e0204 */
[----:B------:R-:W4:Y:S01]  /*3220*/  @P1 LDG.E.CONSTANT R4, desc[UR16][R4.64] ;  /* 0x0000001004041981 */ /* 0x000f22000c1e9900 */
[----:B--2---:R-:W0:Y:S08]  /*3230*/  @P0 F2F.F64.F32 R8, R22 ;  /* 0x0000001600080310 */ /* 0x004e300000201800 */
[----:B---3--:R-:W1:Y:S01]  /*3240*/  @P0 F2F.F64.F32 R18, R18 ;  /* 0x0000001200120310 */ /* 0x008e620000201800 */
[----:B0-----:R-:W-:-:S07]  /*3250*/  @P0 DADD R14, R10, R8 ;  /* 0x000000000a0e0229 */ /* 0x001fce0000000008 */
[----:B----4-:R-:W0:Y:S01]  /*3260*/  @P1 F2F.F64.F32 R6, R4 ;  /* 0x0000000400061310 */ /* 0x010e220000201800 */
[----:B------:R-:W-:Y:S02]  /*3270*/  @P0 DFMA R8, R8, R8, R12 ;  /* 0x000000080808022b */ /* 0x000fe4000000000c */
[----:B-1----:R-:W-:-:S06]  /*3280*/  @P0 DADD R10, R14, R18 ;  /* 0x000000000e0a0229 */ /* 0x002fcc0000000012 */
[----:B------:R-:W-:Y:S02]  /*3290*/  @P0 DFMA R12, R18, R18, R8 ;  /* 0x00000012120c022b */ /* 0x000fe40000000008 */
[----:B0-----:R-:W-:-:S06]  /*32a0*/  @P1 DADD R10, R10, R6 ;  /* 0x000000000a0a1229 */ /* 0x001fcc0000000006 */
[----:B------:R-:W-:-:S11]  /*32b0*/  @P1 DFMA R12, R6, R6, R12 ;  /* 0x00000006060c122b */ /* 0x000fd6000000000c */
.L_x_30:
[----:B------:R-:W-:Y:S01]  /*32c0*/  DMUL R10, R10, R16 ;  /* 0x000000100a0a7228 */ /* 0x000fe20000000000 */
[----:B------:R-:W0:Y:S01]  /*32d0*/  LDC R14, c[0x0][0x394] ;  /* 0x0000e500ff0e7b82 */ /* 0x000e220000000800 */
[----:B------:R-:W-:Y:S06]  /*32e0*/  BSSY.RECONVERGENT B1, `(.L_x_32) ;  /* 0x000001e000017945 */ /* 0x000fec0003800200 */
[----:B------:R-:W-:-:S08]  /*32f0*/  DMUL R10, R10, R10 ;  /* 0x0000000a0a0a7228 */ /* 0x000fd00000000000 */
[----:B------:R-:W-:-:S08]  /*3300*/  DFMA R10, R12, R16, -R10 ;  /* 0x000000100c0a722b */ /* 0x000fd0000000080a */
[----:B------:R-:W-:Y:S01]  /*3310*/  DSETP.GEU.AND P0, PT, R10, RZ, PT ;  /* 0x000000ff0a00722a */ /* 0x000fe20003f0e000 */
[----:B0-----:R-:W-:-:S05]  /*3320*/  ISETP.GT.AND P1, PT, R14, -0x1, PT ;  /* 0xffffffff0e00780c */ /* 0x001fca0003f24270 */
[----:B------:R-:W-:Y:S02]  /*3330*/  FSEL R7, R11, RZ, P0 ;  /* 0x000000ff0b077208 */ /* 0x000fe40000000000 */
[----:B------:R-:W-:Y:S02]  /*3340*/  FSEL R6, R10, RZ, P0 ;  /* 0x000000ff0a067208 */ /* 0x000fe40000000000 */
[----:B------:R-:W0:Y:S01]  /*3350*/  MUFU.RSQ64H R9, R7 ;  /* 0x0000000700097308 */ /* 0x000e220000001c00 */
[----:B------:R-:W-:Y:S01]  /*3360*/  VIADD R8, R7, 0xfcb00000 ;  /* 0xfcb0000007087836 */ /* 0x000fe20000000000 */
[----:B------:R-:W-:Y:S02]  /*3370*/  MOV R10, 0x0 ;  /* 0x00000000000a7802 */ /* 0x000fe40000000f00 */
[----:B------:R-:W-:Y:S02]  /*3380*/  MOV R11, 0x3fd80000 ;  /* 0x3fd80000000b7802 */ /* 0x000fe40000000f00 */
[----:B------:R-:W-:Y:S01]  /*3390*/  ISETP.GE.U32.AND P0, PT, R8, 0x7ca00000, PT ;  /* 0x7ca000000800780c */ /* 0x000fe20003f06070 */
[----:B0-----:R-:W-:-:S08]  /*33a0*/  DMUL R4, R8, R8 ;  /* 0x0000000808047228 */ /* 0x001fd00000000000 */
[----:B------:R-:W-:-:S08]  /*33b0*/  DFMA R4, -R4, R6, 1 ;  /* 0x3ff000000404742b */ /* 0x000fd00000000106 */
[----:B------:R-:W-:Y:S02]  /*33c0*/  DFMA R10, R4, R10, 0.5 ;  /* 0x3fe00000040a742b */ /* 0x000fe4000000000a */
[----:B------:R-:W-:-:S08]  /*33d0*/  DMUL R4, R8, R4 ;  /* 0x0000000408047228 */ /* 0x000fd00000000000 */
[----:B------:R-:W-:Y:S01]  /*33e0*/  DFMA R18, R10, R4, R8 ;  /* 0x000000040a12722b */ /* 0x000fe20000000008 */
[----:B------:R-:W-:Y:S01]  /*33f0*/  MOV R4, RZ ;  /* 0x000000ff00047202 */ /* 0x000fe20000000f00 */
[----:B------:R-:W-:-:S06]  /*3400*/  @P1 IMAD.MOV.U32 R4, RZ, RZ, 0x7fc00000 ;  /* 0x7fc00000ff041424 */ /* 0x000fcc00078e00ff */
        /* <DEDUP_REMOVED lines=9> */
[----:B------:R-:W-:-:S07]  /*34a0*/  MOV R5, 0x34c0 ;  /* 0x000034c000057802 */ /* 0x000fce0000000f00 */
[----:B------:R-:W-:Y:S05]  /*34b0*/  CALL.REL.NOINC `($__internal_1_$__cuda_sm20_dsqrt_rn_f64_mediumpath_v1) ;  /* 0x0000003400907944 */ /* 0x000fea0003c00000 */
.L_x_33:
[----:B------:R-:W-:Y:S05]  /*34c0*/  BSYNC.RECONVERGENT B1 ;  /* 0x0000000000017941 */ /* 0x000fea0003800200 */
.L_x_32:
[----:B------:R-:W0:Y:S01]  /*34d0*/  LDC.64 R6, c[0x0][0x3c8] ;  /* 0x0000f200ff067b82 */ /* 0x000e220000000a00 */
[----:B------:R-:W1:Y:S01]  /*34e0*/  LDCU UR6, c[0x0][0x3c0] ;  /* 0x00007800ff0677ac */ /* 0x000e620008000800 */
[----:B------:R-:W1:Y:S06]  /*34f0*/  F2F.F32.F64 R15, R14 ;  /* 0x0000000e000f7310 */ /* 0x000e6c0000301000 */
[----:B------:R-:W2:Y:S01]  /*3500*/  LDC.64 R8, c[0x0][0x3d0] ;  /* 0x0000f400ff087b82 */ /* 0x000ea20000000a00 */
[C-C-:B-1----:R-:W-:Y:S01]  /*3510*/  FFMA R5, R15.reuse, UR6, R4.reuse ;  /* 0x000000060f057c23 */ /* 0x142fe20008000004 */
[----:B------:R-:W-:Y:S01]  /*3520*/  FFMA R11, -R15, UR6, R4 ;  /* 0x000000060f0b7c23 */ /* 0x000fe20008000104 */
[----:B0-----:R-:W-:-:S05]  /*3530*/  IMAD.WIDE R6, R3, 0x4, R6 ;  /* 0x0000000403067825 */ /* 0x001fca00078e0206 */
[----:B------:R0:W-:Y:S01]  /*3540*/  STG.E desc[UR16][R6.64], R4 ;  /* 0x0000000406007986 */ /* 0x0001e2000c101910 */
[----:B--2---:R-:W-:-:S05]  /*3550*/  IMAD.WIDE R8, R3, 0x4, R8 ;  /* 0x0000000403087825 */ /* 0x004fca00078e0208 */
[----:B------:R0:W-:Y:S01]  /*3560*/  STG.E desc[UR16][R8.64], R5 ;  /* 0x0000000508007986 */ /* 0x0001e2000c101910 */
[----:B------:R-:W-:Y:S05]  /*3570*/  BRA `(.L_x_34) ;  /* 0x0000000000207947 */ /* 0x000fea0003800000 */
.L_x_27:
[----:B------:R-:W0:Y:S01]  /*3580*/  LDC.64 R4, c[0x0][0x3c8] ;  /* 0x0000f200ff047b82 */ /* 0x000e220000000a00 */
[----:B------:R-:W-:Y:S02]  /*3590*/  MOV R9, 0x7fffffff ;  /* 0x7fffffff00097802 */ /* 0x000fe40000000f00 */
[----:B------:R-:W-:-:S05]  /*35a0*/  MOV R11, 0x7fffffff ;  /* 0x7fffffff000b7802 */ /* 0x000fca0000000f00 */
[----:B------:R-:W1:Y:S01]  /*35b0*/  LDC.64 R6, c[0x0][0x3d0] ;  /* 0x0000f400ff067b82 */ /* 0x000e620000000a00 */
[----:B0-----:R-:W-:-:S05]  /*35c0*/  IMAD.WIDE R4, R3, 0x4, R4 ;  /* 0x0000000403047825 */ /* 0x001fca00078e0204 */
[----:B------:R2:W-:Y:S01]  /*35d0*/  STG.E desc[UR16][R4.64], R9 ;  /* 0x0000000904007986 */ /* 0x0005e2000c101910 */
[----:B-1----:R-:W-:-:S05]  /*35e0*/  IMAD.WIDE R6, R3, 0x4, R6 ;  /* 0x0000000403067825 */ /* 0x002fca00078e0206 */
[----:B------:R2:W-:Y:S02]  /*35f0*/  STG.E desc[UR16][R6.64], R9 ;  /* 0x0000000906007986 */ /* 0x0005e4000c101910 */
.L_x_34:
[----:B------:R-:W-:Y:S05]  /*3600*/  BSYNC.RECONVERGENT B0 ;  /* 0x0000000000007941 */ /* 0x000fea0003800200 */
.L_x_26:
[----:B------:R-:W1:Y:S01]  /*3610*/  LDCU UR7, c[0x0][0x38c] ;  /* 0x00007180ff0777ac */ /* 0x000e620008000800 */
[----:B0-2---:R-:W0:Y:S01]  /*3620*/  LDC.64 R4, c[0x0][0x3d8] ;  /* 0x0000f600ff047b82 */ /* 0x005e220000000a00 */
[----:B------:R-:W-:-:S04]  /*3630*/  UIADD3 UR6, UPT, UPT, UR4, 0x1, URZ ;  /* 0x0000000104067890 */ /* 0x000fc8000fffe0ff */
[----:B-1----:R-:W-:-:S06]  /*3640*/  UISETP.NE.AND UP0, UPT, UR6, UR7, UPT ;  /* 0x000000070600728c */ /* 0x002fcc000bf05270 */
[----:B------:R-:W-:Y:S01]  /*3650*/  PLOP3.LUT P0, PT, PT, PT, UP0, 0x80, 0x8 ;  /* 0x000000000008781c */ /* 0x000fe20003f0f008 */
[----:B0-----:R-:W-:-:S05]  /*3660*/  IMAD.WIDE R4, R3, 0x4, R4 ;  /* 0x0000000403047825 */ /* 0x001fca00078e0204 */
[----:B------:R0:W-:Y:S07]  /*3670*/  STG.E desc[UR16][R4.64], R11 ;  /* 0x0000000b04007986 */ /* 0x0001ee000c101910 */
[----:B------:R-:W-:Y:S05]  /*3680*/  @!P0 EXIT ;  /* 0x000000000000894d */ /* 0x000fea0003800000 */
[----:B------:R-:W-:Y:S01]  /*3690*/  UMOV UR4, UR6 ;  /* 0x0000000600047c82 */ /* 0x000fe20008000000 */
[----:B------:R-:W-:Y:S05]  /*36a0*/  BRA `(.L_x_35) ;  /* 0xfffffff400107947 */ /* 0x000fea000383ffff */
.L_x_25:
[----:B------:R-:W-:Y:S02]  /*36b0*/  ULOP3.LUT UR11, UR4, 0x7, URZ, 0xc0, !UPT ;  /* 0x00000007040b7892 */ /* 0x000fe4000f8ec0ff */
[----:B------:R-:W-:Y:S02]  /*36c0*/  ULOP3.LUT UR13, UR4, 0x3, URZ, 0xc0, !UPT ;  /* 0x00000003040d7892 */ /* 0x000fe4000f8ec0ff */
[----:B------:R-:W-:Y:S02]  /*36d0*/  ULOP3.LUT UR8, UR4, 0x7ffffff8, URZ, 0xc0, !UPT ;  /* 0x7ffffff804087892 */ /* 0x000fe4000f8ec0ff */
[----:B------:R-:W-:Y:S02]  /*36e0*/  ULEA UR6, UR5, UR6, 0x2 ;  /* 0x0000000605067291 */ /* 0x000fe4000f8e10ff */
[----:B------:R-:W-:Y:S01]  /*36f0*/  UIADD3 UR12, UPT, UPT, UR11, -0x1, URZ ;  /* 0xffffffff0b0c7890 */ /* 0x000fe2000fffe0ff */
[----:B------:R-:W-:-:S11]  /*3700*/  UMOV UR4, URZ ;  /* 0x000000ff00047c82 */ /* 0x000fd60008000000 */
.L_x_45:
        /* <DEDUP_REMOVED lines=12> */
[----:B------:R-:W-:Y:S02]  /*37d0*/  CS2R R20, SRZ ;  /* 0x0000000000147805 */ /* 0x000fe4000001ff00 */
[----:B------:R-:W-:Y:S01]  /*37e0*/  CS2R R22, SRZ ;  /* 0x0000000000167805 */ /* 0x000fe2000001ff00 */
[----:B------:R-:W-:Y:S01]  /*37f0*/  UIADD3 UR7, UPT, UPT, UR4, -UR14, URZ ;  /* 0x8000000e04077290 */ /* 0x000fe2000fffe0ff */
[----:B------:R-:W-:Y:S02]  /*3800*/  UMOV UR5, 0x1 ;  /* 0x0000000100057882 */ /* 0x000fe40000000000 */
[----:B------:R-:W-:Y:S09]  /*3810*/  BRA.U !UP0, `(.L_x_38) ;  /* 0x0000000108e47547 */ /* 0x000ff2000b800000 */
[----:B------:R-:W0:Y:S01]  /*3820*/  LDC.64 R8, c[0x0][0x380] ;  /* 0x0000e000ff087b82 */ /* 0x000e220000000a00 */
[----:B------:R-:W-:Y:S01]  /*3830*/  CS2R R10, SRZ ;  /* 0x00000000000a7805 */ /* 0x000fe2000001ff00 */
[----:B------:R-:W-:-:S06]  /*3840*/  UMOV UR5, 0x1 ;  /* 0x0000000100057882 */ /* 0x000fcc0000000000 */
.L_x_39:
[----:B------:R-:W-:-:S06]  /*3850*/  UIADD3 UR10, UPT, UPT, UR7, UR5, URZ ;  /* 0x00000005070a7290 */ /* 0x000fcc000fffe0ff */
[----:B------:R-:W-:-:S04]  /*3860*/  IMAD R29, R3, UR10, R0 ;  /* 0x0000000a031d7c24 */ /* 0x000fc8000f8e0200 */
[----:B0-----:R-:W-:-:S05]  /*3870*/  IMAD.WIDE R28, R29, 0x4, R8 ;  /* 0x000000041d1c7825 */ /* 0x001fca00078e0208 */
[----:B------:R0:W2:Y:S02]  /*3880*/  LDG.E.CONSTANT R18, desc[UR16][R28.64] ;  /* 0x000000101c127981 */ /* 0x0000a4000c1e9900 */
[----:B0-----:R-:W-:-:S05]  /*3890*/  IMAD.WIDE R28, R3, 0x4, R28 ;  /* 0x00000004031c7825 */ /* 0x001fca00078e021c */
[----:B------:R0:W3:Y:S02]  /*38a0*/  LDG.E.CONSTANT R14, desc[UR16][R28.64] ;  /* 0x000000101c0e7981 */ /* 0x0000e4000c1e9900 */
[----:B0-----:R-:W-:-:S05]  /*38b0*/  IMAD.WIDE R28, R3, 0x4, R28 ;  /* 0x00000004031c7825 */ /* 0x001fca00078e021c */
[----:B------:R-:W4:Y:S01]  /*38c0*/  LDG.E.CONSTANT R26, desc[UR16][R28.64] ;  /* 0x000000101c1a7981 */ /* 0x000f22000c1e9900 */
[----:B------:R-:W-:-:S05]  /*38d0*/  IMAD.WIDE R6, R3, 0x4, R28 ;  /* 0x0000000403067825 */ /* 0x000fca00078e021c */
[----:B------:R-:W5:Y:S01]  /*38e0*/  LDG.E.CONSTANT R25, desc[UR16][R6.64] ;  /* 0x0000001006197981 */ /* 0x000f62000c1e9900 */
[----:B------:R-:W-:-:S05]  /*38f0*/  IMAD.WIDE R12, R3, 0x4, R6 ;  /* 0x00000004030c7825 */ /* 0x000fca00078e0206 */
[----:B------:R0:W5:Y:S02]  /*3900*/  LDG.E.CONSTANT R24, desc[UR16][R12.64] ;  /* 0x000000100c187981 */ /* 0x000164000c1e9900 */
[----:B0-----:R-:W-:-:S05]  /*3910*/  IMAD.WIDE R12, R3, 0x4, R12 ;  /* 0x00000004030c7825 */ /* 0x001fca00078e020c */
[----:B------:R0:W5:Y:S02]  /*3920*/  LDG.E.CONSTANT R7, desc[UR16][R12.64] ;  /* 0x000000100c077981 */ /* 0x000164000c1e9900 */
[----:B0-----:R-:W-:-:S05]  /*3930*/  IMAD.WIDE R12, R3, 0x4, R12 ;  /* 0x00000004030c7825 */ /* 0x001fca00078e020c */
[----:B------:R0:W5:Y:S02]  /*3940*/  LDG.E.CONSTANT R6, desc[UR16][R12.64] ;  /* 0x000000100c067981 */ /* 0x000164000c1e9900 */
[----:B0-----:R-:W-:-:S05]  /*3950*/  IMAD.WIDE R12, R3, 0x4, R12 ;  /* 0x00000004030c7825 */ /* 0x001fca00078e020c */
[----:B------:R4:W5:Y:S01]  /*3960*/  LDG.E.CONSTANT R5, desc[UR16][R12.64] ;  /* 0x000000100c057981 */ /* 0x000962000c1e9900 */
[----:B------:R-:W-:Y:S02]  /*3970*/  UIADD3 UR10, UPT, UPT, UR5, 0x7, URZ ;  /* 0x00000007050a7890 */ /* 0x000fe4000fffe0ff */
[----:B------:R-:W-:Y:S02]  /*3980*/  UIADD3 UR5, UPT, UPT, UR5, 0x8, URZ ;  /* 0x0000000805057890 */ /* 0x000fe4000fffe0ff */
[----:B------:R-:W-:Y:S01]  /*3990*/  UISETP.NE.AND UP0, UPT, UR10, UR8, UPT ;  /* 0x000000080a00728c */ /* 0x000fe2000bf05270 */
[----:B--2---:R-:W0:Y:S08]  /*39a0*/  F2F.F64.F32 R18, R18 ;  /* 0x0000001200127310 */ /* 0x004e300000201800 */
[----:B---3--:R-:W1:Y:S01]  /*39b0*/  F2F.F64.F32 R14, R14 ;  /* 0x0000000e000e7310 */ /* 0x008e620000201800 */
[----:B0-----:R-:W-:-:S02]  /*39c0*/  DADD R10, R18, R10 ;  /* 0x00000000120a7229 */ /* 0x001fc4000000000a */
[C---:B------:R-:W-:Y:S02]  /*39d0*/  DADD R22, R18.reuse, R22 ;  /* 0x0000000012167229 */ /* 0x040fe40000000016 */
[----:B------:R-:W-:-:S03]  /*39e0*/  DFMA R18, R18, R18, R20 ;  /* 0x000000121212722b */ /* 0x000fc60000000014 */
[----:B----4-:R-:W0:Y:S01]  /*39f0*/  F2F.F64.F32 R12, R26 ;  /* 0x0000001a000c7310 */ /* 0x010e220000201800 */
[--C-:B-1----:R-:W-:Y:S02]  /*3a00*/  DADD R10, R10, R14.reuse ;  /* 0x000000000a0a7229 */ /* 0x102fe4000000000e */
[----:B------:R-:W-:Y:S02]  /*3a10*/  DADD R22, R22, R14 ;  /* 0x0000000016167229 */ /* 0x000fe4000000000e */
[----:B------:R-:W-:-:S03]  /*3a20*/  DFMA R18, R14, R14, R18 ;  /* 0x0000000e0e12722b */ /* 0x000fc60000000012 */
[----:B-----5:R-:W1:Y:S01]  /*3a30*/  F2F.F64.F32 R20, R25 ;  /* 0x0000001900147310 */ /* 0x020e620000201800 */
[----:B0-----:R-:W-:-:S07]  /*3a40*/  DADD R10, R10, R12 ;  /* 0x000000000a0a7229 */ /* 0x001fce000000000c */
[----:B------:R-:W0:Y:S01]  /*3a50*/  F2F.F64.F32 R24, R24 ;  /* 0x0000001800187310 */ /* 0x000e220000201800 */
[----:B------:R-:W-:Y:S02]  /*3a60*/  DADD R22, R22, R12 ;  /* 0x0000000016167229 */ /* 0x000fe4000000000c */
[----:B------:R-:W-:Y:S02]  /*3a70*/  DFMA R18, R12, R12, R18 ;  /* 0x0000000c0c12722b */ /* 0x000fe40000000012 */
[----:B-1----:R-:W-:-:S04]  /*3a80*/  DADD R10, R10, R20 ;  /* 0x000000000a0a7229 */ /* 0x002fc80000000014 */
[----:B------:R-:W-:Y:S01]  /*3a90*/  DADD R22, R22, R20 ;  /* 0x0000000016167229 */ /* 0x000fe20000000014 */
[----:B------:R-:W1:Y:S01]  /*3aa0*/  F2F.F64.F32 R12, R7 ;  /* 0x00000007000c7310 */ /* 0x000e620000201800 */
[----:B------:R-:W-:Y:S02]  /*3ab0*/  DFMA R18, R20, R20, R18 ;  /* 0x000000141412722b */ /* 0x000fe40000000012 */
[----:B0-----:R-:W-:-:S04]  /*3ac0*/  DADD R10, R10, R24 ;  /* 0x000000000a0a7229 */ /* 0x001fc80000000018 */
[----:B------:R-:W-:Y:S02]  /*3ad0*/  DADD R22, R22, R24 ;  /* 0x0000000016167229 */ /* 0x000fe40000000018 */
[----:B------:R-:W-:Y:S01]  /*3ae0*/  DFMA R18, R24, R24, R18 ;  /* 0x000000181812722b */ /* 0x000fe20000000012 */
[----:B------:R-:W0:Y:S01]  /*3af0*/  F2F.F64.F32 R14, R6 ;  /* 0x00000006000e7310 */ /* 0x000e220000201800 */
[----:B-1----:R-:W-:-:S04]  /*3b00*/  DADD R10, R10, R12 ;  /* 0x000000000a0a7229 */ /* 0x002fc8000000000c */
[----:B------:R-:W-:Y:S02]  /*3b10*/  DADD R22, R22, R12 ;  /* 0x0000000016167229 */ /* 0x000fe4000000000c */
[----:B------:R-:W-:Y:S01]  /*3b20*/  DFMA R18, R12, R12, R18 ;  /* 0x0000000c0c12722b */ /* 0x000fe20000000012 */
[----:B------:R-:W1:Y:S01]  /*3b30*/  F2F.F64.F32 R20, R5 ;  /* 0x0000000500147310 */ /* 0x000e620000201800 */
[----:B0-----:R-:W-:-:S04]  /*3b40*/  DADD R10, R10, R14 ;  /* 0x000000000a0a7229 */ /* 0x001fc8000000000e */
[----:B------:R-:W-:Y:S02]  /*3b50*/  DADD R22, R22, R14 ;  /* 0x0000000016167229 */ /* 0x000fe4000000000e */
[----:B------:R-:W-:Y:S02]  /*3b60*/  DFMA R18, R14, R14, R18 ;  /* 0x0000000e0e12722b */ /* 0x000fe40000000012 */
[----:B-1----:R-:W-:-:S04]  /*3b70*/  DADD R10, R10, R20 ;  /* 0x000000000a0a7229 */ /* 0x002fc80000000014 */
[----:B------:R-:W-:Y:S02]  /*3b80*/  DADD R22, R22, R20 ;  /* 0x0000000016167229 */ /* 0x000fe40000000014 */
[----:B------:R-:W-:Y:S01]  /*3b90*/  DFMA R20, R20, R20, R18 ;  /* 0x000000141414722b */ /* 0x000fe20000000012 */
[----:B------:R-:W-:Y:S10]  /*3ba0*/  BRA.U UP0, `(.L_x_39) ;  /* 0xfffffffd00287547 */ /* 0x000ff4000b83ffff */
.L_x_38:
        /* <DEDUP_REMOVED lines=14> */
[----:B------:R-:W-:-:S05]  /*3c90*/  IMAD.WIDE R24, R3, 0x4, R18 ;  /* 0x0000000403187825 */ /* 0x000fca00078e0212 */
[----:B------:R-:W5:Y:S01]  /*3ca0*/  LDG.E.CONSTANT R5, desc[UR16][R24.64] ;  /* 0x0000001018057981 */ /* 0x000f62000c1e9900 */
[----:B------:R-:W-:Y:S01]  /*3cb0*/  UIADD3 UR5, UPT, UPT, UR5, 0x4, URZ ;  /* 0x0000000405057890 */ /* 0x000fe2000fffe0ff */
[----:B--2---:R-:W0:Y:S08]  /*3cc0*/  F2F.F64.F32 R12, R26 ;  /* 0x0000001a000c7310 */ /* 0x004e300000201800 */
[----:B---3--:R-:W1:Y:S01]  /*3cd0*/  F2F.F64.F32 R6, R6 ;  /* 0x0000000600067310 */ /* 0x008e620000201800 */
[----:B0-----:R-:W-:-:S07]  /*3ce0*/  DADD R10, R10, R12 ;  /* 0x000000000a0a7229 */ /* 0x001fce000000000c */
[----:B----4-:R-:W0:Y:S01]  /*3cf0*/  F2F.F64.F32 R8, R27 ;  /* 0x0000001b00087310 */ /* 0x010e220000201800 */
[----:B------:R-:W-:Y:S02]  /*3d00*/  DADD R22, R22, R12 ;  /* 0x0000000016167229 */ /* 0x000fe4000000000c */
[----:B------:R-:W-:Y:S02]  /*3d10*/  DFMA R12, R12, R12, R20 ;  /* 0x0000000c0c0c722b */ /* 0x000fe40000000014 */
[----:B-1----:R-:W-:-:S03]  /*3d20*/  DADD R10, R10, R6 ;  /* 0x000000000a0a7229 */ /* 0x002fc60000000006 */
[----:B-----5:R-:W1:Y:S01]  /*3d30*/  F2F.F64.F32 R20, R5 ;  /* 0x0000000500147310 */ /* 0x020e620000201800 */
[----:B------:R-:W-:Y:S02]  /*3d40*/  DADD R22, R22, R6 ;  /* 0x0000000016167229 */ /* 0x000fe40000000006 */
[----:B------:R-:W-:Y:S02]  /*3d50*/  DFMA R12, R6, R6, R12 ;  /* 0x00000006060c722b */ /* 0x000fe4000000000c */
[----:B0-----:R-:W-:-:S04]  /*3d60*/  DADD R10, R10, R8 ;  /* 0x000000000a0a7229 */ /* 0x001fc80000000008 */
[----:B------:R-:W-:Y:S02]  /*3d70*/  DADD R22, R22, R8 ;  /* 0x0000000016167229 */ /* 0x000fe40000000008 */
[----:B------:R-:W-:Y:S02]  /*3d80*/  DFMA R12, R8, R8, R12 ;  /* 0x00000008080c722b */ /* 0x000fe4000000000c */
[----:B-1----:R-:W-:-:S04]  /*3d90*/  DADD R10, R10, R20 ;  /* 0x000000000a0a7229 */ /* 0x002fc80000000014 */
[----:B------:R-:W-:Y:S02]  /*3da0*/  DADD R22, R22, R20 ;  /* 0x0000000016167229 */ /* 0x000fe40000000014 */
[----:B------:R-:W-:-:S11]  /*3db0*/  DFMA R20, R20, R20, R12 ;  /* 0x000000141414722b */ /* 0x000fd6000000000c */
.L_x_41:
        /* <DEDUP_REMOVED lines=15> */
[----:B------:R-:W-:Y:S01]  /*3eb0*/  @P0 IMAD.WIDE R24, R3, 0x4, R8 ;  /* 0x0000000403180825 */ /* 0x000fe200078e0208 */
[----:B-1----:R-:W-:-:S03]  /*3ec0*/  MOV R6, UR20 ;  /* 0x0000001400067c02 */ /* 0x002fc60008000f00 */
[----:B------:R-:W-:Y:S02]  /*3ed0*/  IMAD.U32 R7, RZ, RZ, UR21 ;  /* 0x00000015ff077e24 */ /* 0x000fe4000f8e00ff */
[----:B------:R-:W-:Y:S01]  /*3ee0*/  @P1 IMAD R3, R3, UR5, R0 ;  /* 0x0000000503031c24 */ /* 0x000fe2000f8e0200 */
[----:B------:R-:W3:Y:S03]  /*3ef0*/  @P0 LDG.E.CONSTANT R24, desc[UR16][R24.64] ;  /* 0x0000001018180981 */ /* 0x000ee6000c1e9900 */
[----:B------:R-:W-:-:S06]  /*3f00*/  @P1 IMAD.WIDE R6, R3, 0x4, R6 ;  /* 0x0000000403061825 */ /* 0x000fcc00078e0206 */
[----:B------:R-:W4:Y:S01]  /*3f10*/  @P1 LDG.E.CONSTANT R6, desc[UR16][R6.64] ;  /* 0x0000001006061981 */ /* 0x000f22000c1e9900 */
[----:B--2---:R-:W0:Y:S08]  /*3f20*/  @P0 F2F.F64.F32 R12, R5 ;  /* 0x00000005000c0310 */ /* 0x004e300000201800 */
[----:B---3--:R-:W1:Y:S01]  /*3f30*/  @P0 F2F.F64.F32 R26, R24 ;  /* 0x00000018001a0310 */ /* 0x008e620000201800 */
[----:B0-----:R-:W-:-:S02]  /*3f40*/  @P0 DADD R14, R10, R12 ;  /* 0x000000000a0e0229 */ /* 0x001fc4000000000c */
[----:B------:R-:W-:-:S05]  /*3f50*/  @P0 DADD R18, R22, R12 ;  /* 0x0000000016120229 */ /* 0x000fca000000000c */
[----:B----4-:R-:W0:Y:S01]  /*3f60*/  @P1 F2F.F64.F32 R8, R6 ;  /* 0x0000000600081310 */ /* 0x010e220000201800 */
[----:B------:R-:W-:Y:S02]  /*3f70*/  @P0 DFMA R12, R12, R12, R20 ;  /* 0x0000000c0c0c022b */ /* 0x000fe40000000014 */
[--C-:B-1----:R-:W-:Y:S02]  /*3f80*/  @P0 DADD R10, R14, R26.reuse ;  /* 0x000000000e0a0229 */ /* 0x102fe4000000001a */
[----:B------:R-:W-:-:S04]  /*3f90*/  @P0 DADD R22, R18, R26 ;  /* 0x0000000012160229 */ /* 0x000fc8000000001a */
[----:B------:R-:W-:Y:S02]  /*3fa0*/  @P0 DFMA R20, R26, R26, R12 ;  /* 0x0000001a1a14022b */ /* 0x000fe4000000000c */
[--C-:B0-----:R-:W-:Y:S02]  /*3fb0*/  @P1 DADD R10, R10, R8.reuse ;  /* 0x000000000a0a1229 */ /* 0x101fe40000000008 */
[----:B------:R-:W-:-:S04]  /*3fc0*/  @P1 DADD R22, R22, R8 ;  /* 0x0000000016161229 */ /* 0x000fc80000000008 */
[----:B------:R-:W-:-:S11]  /*3fd0*/  @P1 DFMA R20, R8, R8, R20 ;  /* 0x000000080814122b */ /* 0x000fd60000000014 */
.L_x_40:
[----:B------:R-:W0:Y:S08]  /*3fe0*/  LDC.64 R6, c[0x0][0x3a0] ;  /* 0x0000e800ff067b82 */ /* 0x000e300000000a00 */
[----:B------:R-:W1:Y:S01]  /*3ff0*/  LDC R3, c[0x0][0x394] ;  /* 0x0000e500ff037b82 */ /* 0x000e620000000800 */
[----:B0-----:R-:W2:Y:S01]  /*4000*/  LDG.E.CONSTANT R8, desc[UR16][R6.64] ;  /* 0x0000001006087981 */ /* 0x001ea2000c1e9900 */
[----:B-1----:R-:W-:Y:S01]  /*4010*/  ISETP.GT.AND P1, PT, R3, -0x1, PT ;  /* 0xffffffff0300780c */ /* 0x002fe20003f24270 */
[----:B------:R-:W-:-:S08]  /*4020*/  DMUL R22, R22, R16 ;  /* 0x0000001016167228 */ /* 0x000fd00000000000 */
[----:B------:R-:W-:-:S08]  /*4030*/  DMUL R22, R22, R22 ;  /* 0x0000001616167228 */ /* 0x000fd00000000000 */
[----:B------:R-:W-:-:S08]  /*4040*/  DFMA R22, R20, R16, -R22 ;  /* 0x000000101416722b */ /* 0x000fd00000000816 */
[----:B------:R-:W-:Y:S01]  /*4050*/  DSETP.GEU.AND P0, PT, R22, RZ, PT ;  /* 0x000000ff1600722a */ /* 0x000fe20003f0e000 */
[----:B--2---:R-:W0:Y:S02]  /*4060*/  F2F.F64.F32 R8, R8 ;  /* 0x0000000800087310 */ /* 0x004e240000201800 */
[----:B0-----:R-:W-:-:S10]  /*4070*/  DFMA R10, R8, R10, RZ ;  /* 0x0000000a080a722b */ /* 0x001fd400000000ff */
[----:B------:R-:W0:Y:S02]  /*4080*/  F2F.F32.F64 R10, R10 ;  /* 0x0000000a000a7310 */ /* 0x000e240000301000 */
[----:B0-----:R0:W-:Y:S04]  /*4090*/  STL [R1+0x40], R10 ;  /* 0x0000400a01007387 */ /* 0x0011e80000100800 */
[----:B------:R-:W2:Y:S01]  /*40a0*/  @P1 LDL R5, [UR6] ;  /* 0x00000006ff051983 */ /* 0x000ea20008100800 */
[----:B------:R-:W-:Y:S01]  /*40b0*/  FSEL R7, R23, RZ, P0 ;  /* 0x000000ff17077208 */ /* 0x000fe20000000000 */
[----:B------:R-:W-:Y:S01]  /*40c0*/  IMAD.MOV.U32 R11, RZ, RZ, 0x3fd80000 ;  /* 0x3fd80000ff0b7424 */ /* 0x000fe200078e00ff */
[----:B------:R-:W-:Y:S01]  /*40d0*/  FSEL R6, R22, RZ, P0 ;  /* 0x000000ff16067208 */ /* 0x000fe20000000000 */
[----:B------:R-:W-:Y:S01]  /*40e0*/  BSSY.RECONVERGENT B1, `(.L_x_42) ;  /* 0x0000018000017945 */ /* 0x000fe20003800200 */
[----:B------:R-:W1:Y:S01]  /*40f0*/  MUFU.RSQ64H R9, R7 ;  /* 0x0000000700097308 */ /* 0x000e620000001c00 */
[----:B------:R-:W-:-:S02]  /*4100*/  IADD3 R8, PT, PT, R7, -0x3500000, RZ ;  /* 0xfcb0000007087810 */ /* 0x000fc40007ffe0ff */
[----:B0-----:R-:W-:Y:S02]  /*4110*/  MOV R10, 0x0 ;  /* 0x00000000000a7802 */ /* 0x001fe40000000f00 */
[----:B------:R-:W-:Y:S02]  /*4120*/  ISETP.GE.U32.AND P0, PT, R8, 0x7ca00000, PT ;  /* 0x7ca000000800780c */ /* 0x000fe40003f06070 */
[----:B------:R-:W-:Y:S01]  /*4130*/  MOV R3, RZ ;  /* 0x000000ff00037202 */ /* 0x000fe20000000f00 */
[----:B-1----:R-:W-:-:S08]  /*4140*/  DMUL R12, R8, R8 ;  /* 0x00000008080c7228 */ /* 0x002fd00000000000 */
[----:B------:R-:W-:-:S08]  /*4150*/  DFMA R12, -R12, R6, 1 ;  /* 0x3ff000000c0c742b */ /* 0x000fd00000000106 */
[----:B------:R-:W-:Y:S02]  /*4160*/  DFMA R10, R12, R10, 0.5 ;  /* 0x3fe000000c0a742b */ /* 0x000fe4000000000a */
[----:B------:R-:W-:-:S08]  /*4170*/  DMUL R12, R8, R12 ;  /* 0x0000000c080c7228 */ /* 0x000fd00000000000 */
[----:B------:R-:W-:-:S08]  /*4180*/  DFMA R20, R10, R12, R8 ;  /* 0x0000000c0a14722b */ /* 0x000fd00000000008 */
[----:B------:R-:W-:Y:S02]  /*4190*/  DMUL R12, R20, R6 ;  /* 0x00000006140c7228 */ /* 0x000fe40000000000 */
[----:B------:R-:W-:Y:S01]  /*41a0*/  IADD3 R11, PT, PT, R21, -0x100000, RZ ;  /* 0xfff00000150b7810 */ /* 0x000fe20007ffe0ff */
[----:B------:R-:W-:-:S05]  /*41b0*/  IMAD.MOV.U32 R10, RZ, RZ, R20 ;  /* 0x000000ffff0a7224 */ /* 0x000fca00078e0014 */
[----:B------:R-:W-:-:S08]  /*41c0*/  DFMA R14, R12, -R12, R6 ;  /* 0x8000000c0c0e722b */ /* 0x000fd00000000006 */
[----:B------:R-:W-:Y:S01]  /*41d0*/  DFMA R18, R14, R10, R12 ;  /* 0x0000000a0e12722b */ /* 0x000fe2000000000c */
[----:B--2---:R-:W-:Y:S01]  /*41e0*/  @P1 FFMA R3, RZ, UR15, R5 ;  /* 0x0000000fff031c23 */ /* 0x004fe20008000005 */
[----:B------:R-:W-:Y:S09]  /*41f0*/  @!P0 BRA `(.L_x_43) ;  /* 0x0000000000188947 */ /* 0x000ff20003800000 */
[----:B------:R-:W-:Y:S02]  /*4200*/  MOV R10, R20 ;  /* 0x00000014000a7202 */ /* 0x000fe40000000f00 */
[----:B------:R-:W-:Y:S02]  /*4210*/  MOV R9, R15 ;  /* 0x0000000f00097202 */ /* 0x000fe40000000f00 */
[----:B------:R-:W-:-:S07]  /*4220*/  MOV R5, 0x4240 ;  /* 0x0000424000057802 */ /* 0x000fce0000000f00 */
[----:B------:R-:W-:Y:S05]  /*4230*/  CALL.REL.NOINC `($__internal_1_$__cuda_sm20_dsqrt_rn_f64_mediumpath_v1) ;  /* 0x0000002800307944 */ /* 0x000fea0003c00000 */
[----:B------:R-:W-:Y:S01]  /*4240*/  IMAD.MOV.U32 R18, RZ, RZ, R14 ;  /* 0x000000ffff127224 */ /* 0x000fe200078e000e */
[----:B------:R-:W-:-:S07]  /*4250*/  MOV R19, R15 ;  /* 0x0000000f00137202 */ /* 0x000fce0000000f00 */
.L_x_43:
[----:B------:R-:W-:Y:S05]  /*4260*/  BSYNC.RECONVERGENT B1 ;  /* 0x0000000000017941 */ /* 0x000fea0003800200 */
.L_x_42:
        /* <DEDUP_REMOVED lines=11> */
.L_x_37:
[----:B------:R-:W0:Y:S01]  /*4320*/  LDC.64 R6, c[0x0][0x3c8] ;  /* 0x0000f200ff067b82 */ /* 0x000e220000000a00 */
[----:B------:R-:W-:Y:S01]  /*4330*/  MOV R3, 0x7fffffff ;  /* 0x7fffffff00037802 */ /* 0x000fe20000000f00 */
[----:B------:R-:W-:-:S06]  /*4340*/  IMAD.MOV.U32 R11, RZ, RZ, 0x7fffffff ;  /* 0x7fffffffff0b7424 */ /* 0x000fcc00078e00ff */
[----:B------:R-:W1:Y:S01]  /*4350*/  LDC.64 R8, c[0x0][0x3d0] ;  /* 0x0000f400ff087b82 */ /* 0x000e620000000a00 */
[----:B0-----:R-:W-:-:S05]  /*4360*/  IMAD.WIDE R6, R4, 0x4, R6 ;  /* 0x0000000404067825 */ /* 0x001fca00078e0206 */
[----:B------:R2:W-:Y:S01]  /*4370*/  STG.E desc[UR16][R6.64], R3 ;  /* 0x0000000306007986 */ /* 0x0005e2000c101910 */
[----:B-1----:R-:W-:-:S05]  /*4380*/  IMAD.WIDE R8, R4, 0x4, R8 ;  /* 0x0000000404087825 */ /* 0x002fca00078e0208 */
[----:B------:R2:W-:Y:S02]  /*4390*/  STG.E desc[UR16][R8.64], R3 ;  /* 0x0000000308007986 */ /* 0x0005e4000c101910 */
.L_x_44:
[----:B------:R-:W-:Y:S05]  /*43a0*/  BSYNC.RECONVERGENT B0 ;  /* 0x0000000000007941 */ /* 0x000fea0003800200 */
.L_x_36:
        /* <DEDUP_REMOVED lines=10> */
.L_x_24:
[----:B------:R-:W-:Y:S02]  /*4450*/  UISETP.LT.AND UP0, UPT, UR7, 0x1, UPT ;  /* 0x000000010700788c */ /* 0x000fe4000bf01270 */
[----:B------:R-:W-:Y:S02]  /*4460*/  ULOP3.LUT UR19, UR5, 0xf, URZ, 0xc0, !UPT ;  /* 0x0000000f05137892 */ /* 0x000fe4000f8ec0ff */
[----:B------:R-:W-:Y:S02]  /*4470*/  USEL UR4, UR7, 0x1, UP0 ;  /* 0x0000000107047887 */ /* 0x000fe40008000000 */
[----:B------:R-:W-:Y:S02]  /*4480*/  ULOP3.LUT UR18, UR5, 0x7, URZ, 0xc0, !UPT ;  /* 0x0000000705127892 */ /* 0x000fe4000f8ec0ff */
[----:B------:R-:W-:Y:S02]  /*4490*/  UIADD3 UR4, UPT, UPT, -UR4, 0x2, UR5 ;  /* 0x0000000204047890 */ /* 0x000fe4000fffe105 */
[----:B------:R-:W-:-:S02]  /*44a0*/  ULOP3.LUT UR8, UR5, 0x7ffffff0, URZ, 0xc0, !UPT ;  /* 0x7ffffff005087892 */ /* 0x000fc4000f8ec0ff */
[----:B------:R-:W-:Y:S02]  /*44b0*/  ULOP3.LUT UR22, UR4, 0xf, URZ, 0xc0, !UPT ;  /* 0x0000000f04167892 */ /* 0x000fe4000f8ec0ff */
[----:B------:R-:W-:Y:S02]  /*44c0*/  ULOP3.LUT UR21, UR4, 0x7, URZ, 0xc0, !UPT ;  /* 0x0000000704157892 */ /* 0x000fe4000f8ec0ff */
[----:B------:R-:W-:Y:S02]  /*44d0*/  ULOP3.LUT UR20, UR4, 0xfffffff0, URZ, 0xc0, !UPT ;  /* 0xfffffff004147892 */ /* 0x000fe4000f8ec0ff */
[----:B------:R-:W-:Y:S02]  /*44e0*/  ULOP3.LUT UR9, UR4, 0x3, URZ, 0xc0, !UPT ;  /* 0x0000000304097892 */ /* 0x000fe4000f8ec0ff */
[----:B------:R-:W-:Y:S01]  /*44f0*/  ULOP3.LUT UR23, UR7, 0x7, URZ, 0xc0, !UPT ;  /* 0x0000000707177892 */ /* 0x000fe2000f8ec0ff */
[----:B------:R-:W-:-:S11]  /*4500*/  UMOV UR4, URZ ;  /* 0x000000ff00047c82 */ /* 0x000fd60008000000 */
.L_x_68:
[----:B0-----:R-:W0:Y:S01]  /*4510*/  LDC R3, c[0x0][0x388] ;  /* 0x0000e200ff037b82 */ /* 0x001e220000000800 */
[----:B------:R-:W1:Y:S07]  /*4520*/  LDCU UR5, c[0x0][0x390] ;  /* 0x00007200ff0577ac */ /* 0x000e6e0008000800 */
[----:B------:R-:W2:Y:S01]  /*4530*/  LDC.64 R4, c[0x0][0x3b0] ;  /* 0x0000ec00ff047b82 */ /* 0x000ea20000000a00 */
[----:B0-----:R-:W-:-:S04]  /*4540*/  IMAD R3, R3, UR4, R0 ;  /* 0x0000000403037c24 */ /* 0x001fc8000f8e0200 */
[----:B--2---:R-:W-:-:S06]  /*4550*/  IMAD.WIDE R4, R3, 0x4, R4 ;  /* 0x0000000403047825 */ /* 0x004fcc00078e0204 */
[----:B------:R-:W1:Y:S01]  /*4560*/  LDG.E.CONSTANT R4, desc[UR16][R4.64] ;  /* 0x0000001004047981 */ /* 0x000e62000c1e9900 */
[----:B------:R-:W-:Y:S01]  /*4570*/  ISETP.LE.AND P1, PT, R2, UR4, PT ;  /* 0x0000000402007c0c */ /* 0x000fe2000bf23270 */
[----:B------:R-:W-:Y:S01]  /*4580*/  BSSY.RECONVERGENT B0, `(.L_x_46) ;  /* 0x0000228000007945 */ /* 0x000fe20003800200 */
[----:B-1----:R-:W-:-:S13]  /*4590*/  ISETP.GE.AND P0, PT, R4, UR5, PT ;  /* 0x0000000504007c0c */ /* 0x002fda000bf06270 */
[----:B------:R-:W-:Y:S05]  /*45a0*/  @P0 BRA P1, `(.L_x_47) ;  /* 0x0000000000240947 */ /* 0x000fea0000800000 */
[----:B------:R-:W0:Y:S01]  /*45b0*/  LDC.64 R4, c[0x0][0x3c8] ;  /* 0x0000f200ff047b82 */ /* 0x000e220000000a00 */
[----:B------:R-:W-:Y:S02]  /*45c0*/  MOV R9, 0x7fffffff ;  /* 0x7fffffff00097802 */ /* 0x000fe40000000f00 */
[----:B------:R-:W-:-:S05]  /*45d0*/  MOV R11, 0x7fffffff ;  /* 0x7fffffff000b7802 */ /* 0x000fca0000000f00 */
[----:B------:R-:W1:Y:S01]  /*45e0*/  LDC.64 R6, c[0x0][0x3d0] ;  /* 0x0000f400ff067b82 */ /* 0x000e620000000a00 */
[----:B0-----:R-:W-:-:S05]  /*45f0*/  IMAD.WIDE R4, R3, 0x4, R4 ;  /* 0x0000000403047825 */ /* 0x001fca00078e0204 */
[----:B------:R2:W-:Y:S01]  /*4600*/  STG.E desc[UR16][R4.64], R9 ;  /* 0x0000000904007986 */ /* 0x0005e2000c101910 */
[----:B-1----:R-:W-:-:S05]  /*4610*/  IMAD.WIDE R6, R3, 0x4, R6 ;  /* 0x0000000403067825 */ /* 0x002fca00078e0206 */
[----:B------:R2:W-:Y:S01]  /*4620*/  STG.E desc[UR16][R6.64], R9 ;  /* 0x0000000906007986 */ /* 0x0005e2000c101910 */
[----:B------:R-:W-:Y:S05]  /*4630*/  BRA `(.L_x_48) ;  /* 0x0000002000707947 */ /* 0x000fea0003800000 */
.L_x_47:
[----:B------:R0:W-:Y:S01]  /*4640*/  STL.128 [R1], RZ ;  /* 0x000000ff01007387 */ /* 0x0001e20000100c00 */
[----:B------:R-:W-:Y:S02]  /*4650*/  CS2R R22, SRZ ;  /* 0x0000000000167805 */ /* 0x000fe4000001ff00 */
[----:B------:R-:W-:Y:S02]  /*4660*/  CS2R R14, SRZ ;  /* 0x00000000000e7805 */ /* 0x000fe4000001ff00 */
[----:B------:R-:W-:Y:S01]  /*4670*/  CS2R R12, SRZ ;  /* 0x00000000000c7805 */ /* 0x000fe2000001ff00 */
[----:B------:R0:W-:Y:S01]  /*4680*/  STL.128 [R1+0x10], RZ ;  /* 0x000010ff01007387 */ /* 0x0001e20000100c00 */
[----:B------:R-:W-:-:S03]  /*4690*/  UMOV UR5, 0x1 ;  /* 0x0000000100057882 */ /* 0x000fc60000000000 */
[----:B------:R0:W-:Y:S04]  /*46a0*/  STL.128 [R1+0x20], RZ ;  /* 0x000020ff01007387 */ /* 0x0001e80000100c00 */
[----:B------:R0:W-:Y:S02]  /*46b0*/  STL.128 [R1+0x30], RZ ;  /* 0x000030ff01007387 */ /* 0x0001e40000100c00 */
.L_x_54:
[----:B-1----:R-:W1:Y:S01]  /*46c0*/  LDC R7, c[0x0][0x388] ;  /* 0x0000e200ff077b82 */ /* 0x002e620000000800 */
[----:B--2---:R-:W2:Y:S07]  /*46d0*/  LDCU.64 UR12, c[0x0][0x390] ;  /* 0x00007200ff0c77ac */ /* 0x004eae0008000a00 */
[----:B---3--:R-:W3:Y:S01]  /*46e0*/  LDC.64 R4, c[0x0][0x380] ;  /* 0x0000e000ff047b82 */ /* 0x008ee20000000a00 */
[----:B--2---:R-:W-:-:S06]  /*46f0*/  UIADD3 UR10, UPT, UPT, UR5, -UR12, UR4 ;  /* 0x8000000c050a7290 */ /* 0x004fcc000fffe004 */
[----:B-1----:R-:W-:-:S04]  /*4700*/  IMAD R7, R7, UR10, R0 ;  /* 0x0000000a07077c24 */ /* 0x002fc8000f8e0200 */
[----:B---3--:R-:W-:-:S06]  /*4710*/  IMAD.WIDE R4, R7, 0x4, R4 ;  /* 0x0000000407047825 */ /* 0x008fcc00078e0204 */
[----:B------:R-:W2:Y:S01]  /*4720*/  LDG.E.CONSTANT R4, desc[UR16][R4.64] ;  /* 0x0000001004047981 */ /* 0x000ea2000c1e9900 */
[----:B------:R-:W1:Y:S01]  /*4730*/  I2F.F64.U32 R18, UR5 ;  /* 0x0000000500127d12 */ /* 0x000e620008201800 */
[----:B------:R-:W-:Y:S01]  /*4740*/  UISETP.GE.U32.AND UP1, UPT, UR13, 0x10, UPT ;  /* 0x000000100d00788c */ /* 0x000fe2000bf26070 */
[----:B----4-:R-:W-:Y:S01]  /*4750*/  IMAD.MOV.U32 R26, RZ, RZ, 0x1 ;  /* 0x00000001ff1a7424 */ /* 0x010fe200078e00ff */
[----:B------:R-:W-:Y:S02]  /*4760*/  UISETP.NE.AND UP0, UPT, UR5, UR12, UPT ;  /* 0x0000000c0500728c */ /* 0x000fe4000bf05270 */
[----:B------:R-:W-:Y:S01]  /*4770*/  UIADD3 UR5, UPT, UPT, UR5, 0x1, URZ ;  /* 0x0000000105057890 */ /* 0x000fe2000fffe0ff */
[----:B-1----:R-:W-:Y:S02]  /*4780*/  MOV R20, R18 ;  /* 0x0000001200147202 */ /* 0x002fe40000000f00 */
[----:B------:R-:W-:Y:S01]  /*4790*/  MOV R21, R19 ;  /* 0x0000001300157202 */ /* 0x000fe20000000f00 */
[----:B--2---:R-:W1:Y:S02]  /*47a0*/  F2F.F64.F32 R6, R4 ;  /* 0x0000000400067310 */ /* 0x004e640000201800 */
[----:B-1----:R-:W-:Y:S01]  /*47b0*/  DADD R22, R6, R22 ;  /* 0x0000000006167229 */ /* 0x002fe20000000016 */
[----:B------:R-:W-:Y:S10]  /*47c0*/  BRA.U !UP1, `(.L_x_49) ;  /* 0x0000000109ec7547 */ /* 0x000ff4000b800000 */
[----:B------:R-:W-:Y:S01]  /*47d0*/  IMAD.MOV.U32 R4, RZ, RZ, 0x1 ;  /* 0x00000001ff047424 */ /* 0x000fe200078e00ff */
[----:B------:R-:W-:Y:S02]  /*47e0*/  MOV R20, R18 ;  /* 0x0000001200147202 */ /* 0x000fe40000000f00 */
[----:B------:R-:W-:-:S07]  /*47f0*/  MOV R21, R19 ;  /* 0x0000001300157202 */ /* 0x000fce0000000f00 */
.L_x_50:
[----:B-1----:R-:W-:-:S05]  /*4800*/  IMAD R5, R4, 0x8, R1 ;  /* 0x0000000804057824 */ /* 0x002fca00078e0201 */
[----:B------:R-:W2:Y:S01]  /*4810*/  LDL.128 R8, [R5+0x8] ;  /* 0x0000080005087983 */ /* 0x000ea20000100c00 */
[----:B------:R-:W-:Y:S01]  /*4820*/  DMUL R26, R18, R20 ;  /* 0x00000014121a7228 */ /* 0x000fe20000000000 */
[----:B------:R-:W-:-:S04]  /*4830*/  IADD3 R24, PT, PT, R4, 0xf, RZ ;  /* 0x0000000f04187810 */ /* 0x000fc80007ffe0ff */
[----:B------:R-:W-:-:S03]  /*4840*/  ISETP.NE.AND P0, PT, R24, UR8, PT ;  /* 0x0000000818007c0c */ /* 0x000fc6000bf05270 */
[-C--:B------:R-:W-:Y:S02]  /*4850*/  DMUL R24, R18, R26.reuse ;  /* 0x0000001a12187228 */ /* 0x080fe40000000000 */
[----:B--2---:R-:W-:-:S06]  /*4860*/  DFMA R8, R6, R26, R8 ;  /* 0x0000001a0608722b */ /* 0x004fcc0000000008 */
[----:B------:R-:W-:-:S07]  /*4870*/  DFMA R10, R6, R24, R10 ;  /* 0x00000018060a722b */ /* 0x000fce000000000a */
[----:B------:R1:W-:Y:S04]  /*4880*/  STL.128 [R5+0x8], R8 ;  /* 0x0000080805007387 */ /* 0x0003e80000100c00 */
[----:B-1----:R-:W2:Y:S01]  /*4890*/  LDL.128 R8, [R5+0x18] ;  /* 0x0000180005087983 */ /* 0x002ea20000100c00 */
[----:B------:R-:W-:-:S08]  /*48a0*/  DMUL R26, R18, R24 ;  /* 0x00000018121a7228 */ /* 0x000fd00000000000 */
        /* <DEDUP_REMOVED lines=34> */
[----:B-1----:R-:W2:Y:S04]  /*4ad0*/  LDL.64 R10, [R5] ;  /* 0x00000000050a7983 */ /* 0x002ea80000100a00 */
[----:B------:R-:W3:Y:S01]  /*4ae0*/  LDL.64 R8, [R5+0x78] ;  /* 0x0000780005087983 */ /* 0x000ee20000100a00 */
[----:B------:R-:W-:Y:S01]  /*4af0*/  DMUL R24, R18, R24 ;  /* 0x0000001812187228 */ /* 0x000fe20000000000 */
[----:B------:R-:W-:Y:S01]  /*4b00*/  IADD3 R4, PT, PT, R4, 0x10, RZ ;  /* 0x0000001004047810 */ /* 0x000fe20007ffe0ff */
[----:B--2---:R-:W-:-:S06]  /*4b10*/  DFMA R10, R6, R20, R10 ;  /* 0x00000014060a722b */ /* 0x004fcc000000000a */
[-C--:B------:R-:W-:Y:S02]  /*4b20*/  DMUL R20, R18, R24.reuse ;  /* 0x0000001812147228 */ /* 0x080fe40000000000 */
[----:B---3--:R-:W-:Y:S01]  /*4b30*/  DFMA R8, R6, R24, R8 ;  /* 0x000000180608722b */ /* 0x008fe20000000008 */
[----:B------:R1:W-:Y:S06]  /*4b40*/  STL.64 [R5], R10 ;  /* 0x0000000a05007387 */ /* 0x0003ec0000100a00 */
[----:B------:R1:W-:Y:S01]  /*4b50*/  STL.64 [R5+0x78], R8 ;  /* 0x0000780805007387 */ /* 0x0003e20000100a00 */
[----:B------:R-:W-:Y:S05]  /*4b60*/  @P0 BRA `(.L_x_50) ;  /* 0xfffffffc00240947 */ /* 0x000fea000383ffff */
[----:B------:R-:W-:-:S07]  /*4b70*/  IMAD.MOV.U32 R26, RZ, RZ, R4 ;  /* 0x000000ffff1a7224 */ /* 0x000fce00078e0004 */
.L_x_49:
[----:B------:R-:W-:-:S09]  /*4b80*/  UISETP.NE.AND UP1, UPT, UR19, URZ, UPT ;  /* 0x000000ff1300728c */ /* 0x000fd2000bf25270 */
[----:B------:R-:W-:Y:S05]  /*4b90*/  BRA.U !UP1, `(.L_x_51) ;  /* 0x00000005093c7547 */ /* 0x000fea000b800000 */
[----:B------:R-:W-:Y:S02]  /*4ba0*/  UIADD3 UR10, UPT, UPT, UR19, -0x1, URZ ;  /* 0xffffffff130a7890 */ /* 0x000fe4000fffe0ff */
[----:B------:R-:W-:Y:S02]  /*4bb0*/  UISETP.NE.AND UP2, UPT, UR18, URZ, UPT ;  /* 0x000000ff1200728c */ /* 0x000fe4000bf45270 */
[----:B------:R-:W-:-:S09]  /*4bc0*/  UISETP.GE.U32.AND UP1, UPT, UR10, 0x7, UPT ;  /* 0x000000070a00788c */ /* 0x000fd2000bf26070 */
[----:B------:R-:W-:Y:S05]  /*4bd0*/  BRA.U !UP1, `(.L_x_52) ;  /* 0x0000000109887547 */ /* 0x000fea000b800000 */
[----:B------:R-:W-:-:S05]  /*4be0*/  LEA R24, R26, R1, 0x3 ;  /* 0x000000011a187211 */ /* 0x000fca00078e18ff */
[----:B------:R-:W2:Y:S04]  /*4bf0*/  LDL.64 R28, [R24] ;  /* 0x00000000181c7983 */ /* 0x000ea80000100a00 */
[----:B-1----:R-:W3:Y:S04]  /*4c00*/  LDL.64 R10, [R24+0x8] ;  /* 0x00000800180a7983 */ /* 0x002ee80000100a00 */
[----:B------:R-:W4:Y:S04]  /*4c10*/  LDL.64 R8, [R24+0x10] ;  /* 0x0000100018087983 */ /* 0x000f280000100a00 */
[----:B------:R-:W5:Y:S01]  /*4c20*/  LDL.64 R4, [R24+0x18] ;  /* 0x0000180018047983 */ /* 0x000f620000100a00 */
[----:B--2---:R-:W-:-:S07]  /*4c30*/  DFMA R28, R6, R20, R28 ;  /* 0x00000014061c722b */ /* 0x004fce000000001c */
[----:B------:R1:W-:Y:S02]  /*4c40*/  STL.64 [R24], R28 ;  /* 0x0000001c18007387 */ /* 0x0003e40000100a00 */
[----:B-1----:R-:W-:Y:S02]  /*4c50*/  DMUL R28, R18, R20 ;  /* 0x00000014121c7228 */ /* 0x002fe40000000000 */
[----:B------:R-:W2:Y:S06]  /*4c60*/  LDL.64 R20, [R24+0x20] ;  /* 0x0000200018147983 */ /* 0x000eac0000100a00 */
[----:B---3--:R-:W-:-:S02]  /*4c70*/  DFMA R10, R6, R28, R10 ;  /* 0x0000001c060a722b */ /* 0x008fc4000000000a */
[----:B------:R-:W-:-:S05]  /*4c80*/  DMUL R28, R18, R28 ;  /* 0x0000001c121c7228 */ /* 0x000fca0000000000 */
[----:B------:R1:W-:Y:S03]  /*4c90*/  STL.64 [R24+0x8], R10 ;  /* 0x0000080a18007387 */ /* 0x0003e60000100a00 */
[-C--:B----4-:R-:W-:Y:S02]  /*4ca0*/  DFMA R8, R6, R28.reuse, R8 ;  /* 0x0000001c0608722b */ /* 0x090fe40000000008 */
[----:B------:R-:W-:-:S05]  /*4cb0*/  DMUL R28, R18, R28 ;  /* 0x0000001c121c7228 */ /* 0x000fca0000000000 */
[----:B------:R3:W-:Y:S03]  /*4cc0*/  STL.64 [R24+0x10], R8 ;  /* 0x0000100818007387 */ /* 0x0007e60000100a00 */
[-C--:B-----5:R-:W-:Y:S01]  /*4cd0*/  DFMA R4, R6, R28.reuse, R4 ;  /* 0x0000001c0604722b */ /* 0x0a0fe20000000004 */
[----:B-1----:R-:W4:Y:S04]  /*4ce0*/  LDL.64 R10, [R24+0x30] ;  /* 0x00003000180a7983 */ /* 0x002f280000100a00 */
[----:B---3--:R-:W3:Y:S04]  /*4cf0*/  LDL.64 R8, [R24+0x28] ;  /* 0x0000280018087983 */ /* 0x008ee80000100a00 */
[----:B------:R1:W-:Y:S04]  /*4d00*/  STL.64 [R24+0x18], R4 ;  /* 0x0000180418007387 */ /* 0x0003e80000100a00 */
[----:B-1----:R-:W5:Y:S01]  /*4d10*/  LDL.64 R4, [R24+0x38] ;  /* 0x0000380018047983 */ /* 0x002f620000100a00 */
[----:B------:R-:W-:Y:S01]  /*4d20*/  DMUL R28, R18, R28 ;  /* 0x0000001c121c7228 */ /* 0x000fe20000000000 */
[----:B------:R-:W-:-:S07]  /*4d30*/  IADD3 R26, PT, PT, R26, 0x8, RZ ;  /* 0x000000081a1a7810 */ /* 0x000fce0007ffe0ff */
[-C--:B--2---:R-:W-:Y:S02]  /*4d40*/  DFMA R20, R6, R28.reuse, R20 ;  /* 0x0000001c0614722b */ /* 0x084fe40000000014 */
[----:B------:R-:W-:-:S05]  /*4d50*/  DMUL R28, R18, R28 ;  /* 0x0000001c121c7228 */ /* 0x000fca0000000000 */
[----:B------:R1:W-:Y:S03]  /*4d60*/  STL.64 [R24+0x20], R20 ;  /* 0x0000201418007387 */ /* 0x0003e60000100a00 */
[-C--:B---3--:R-:W-:Y:S02]  /*4d70*/  DFMA R8, R6, R28.reuse, R8 ;  /* 0x0000001c0608722b */ /* 0x088fe40000000008 */
[----:B------:R-:W-:-:S08]  /*4d80*/  DMUL R28, R18, R28 ;  /* 0x0000001c121c7228 */ /* 0x000fd00000000000 */
[-C--:B-1----:R-:W-:Y:S02]  /*4d90*/  DMUL R20, R18, R28.reuse ;  /* 0x0000001c12147228 */ /* 0x082fe40000000000 */
[----:B----4-:R-:W-:-:S06]  /*4da0*/  DFMA R10, R6, R28, R10 ;  /* 0x0000001c060a722b */ /* 0x010fcc000000000a */
[-C--:B-----5:R-:W-:Y:S01]  /*4db0*/  DFMA R4, R6, R20.reuse, R4 ;  /* 0x000000140604722b */ /* 0x0a0fe20000000004 */
[----:B------:R2:W-:Y:S04]  /*4dc0*/  STL.64 [R24+0x28], R8 ;  /* 0x0000280818007387 */ /* 0x0005e80000100a00 */
[----:B------:R2:W-:Y:S04]  /*4dd0*/  STL.64 [R24+0x30], R10 ;  /* 0x0000300a18007387 */ /* 0x0005e80000100a00 */
[----:B------:R2:W-:Y:S01]  /*4de0*/  STL.64 [R24+0x38], R4 ;  /* 0x0000380418007387 */ /* 0x0005e20000100a00 */
[----:B------:R-:W-:-:S11]  /*4df0*/  DMUL R20, R18, R20 ;  /* 0x0000001412147228 */ /* 0x000fd60000000000 */
.L_x_52:
[----:B------:R-:W-:Y:S05]  /*4e00*/  BRA.U !UP2, `(.L_x_51) ;  /* 0x000000010aa07547 */ /* 0x000fea000b800000 */
[----:B------:R-:W-:Y:S02]  /*4e10*/  UIADD3 UR10, UPT, UPT, UR18, -0x1, URZ ;  /* 0xffffffff120a7890 */ /* 0x000fe4000fffe0ff */
[----:B------:R-:W-:Y:S02]  /*4e20*/  ULOP3.LUT UP2, URZ, UR13, 0x3, URZ, 0xc0, !UPT ;  /* 0x000000030dff7892 */ /* 0x000fe4000f84c0ff */
[----:B------:R-:W-:-:S09]  /*4e30*/  UISETP.GE.U32.AND UP1, UPT, UR10, 0x3, UPT ;  /* 0x000000030a00788c */ /* 0x000fd2000bf26070 */
[----:B------:R-:W-:Y:S05]  /*4e40*/  BRA.U !UP1, `(.L_x_53) ;  /* 0x0000000109487547 */ /* 0x000fea000b800000 */
[----:B------:R-:W-:-:S05]  /*4e50*/  IMAD R27, R26, 0x8, R1 ;  /* 0x000000081a1b7824 */ /* 0x000fca00078e0201 */
[----:B--2---:R-:W2:Y:S04]  /*4e60*/  LDL.64 R24, [R27] ;  /* 0x000000001b187983 */ /* 0x004ea80000100a00 */
[----:B-1----:R-:W3:Y:S04]  /*4e70*/  LDL.64 R8, [R27+0x8] ;  /* 0x000008001b087983 */ /* 0x002ee80000100a00 */
[----:B------:R-:W4:Y:S04]  /*4e80*/  LDL.64 R10, [R27+0x10] ;  /* 0x000010001b0a7983 */ /* 0x000f280000100a00 */
[----:B------:R-:W5:Y:S01]  /*4e90*/  LDL.64 R4, [R27+0x18] ;  /* 0x000018001b047983 */ /* 0x000f620000100a00 */
[----:B------:R-:W-:Y:S01]  /*4ea0*/  IADD3 R26, PT, PT, R26, 0x4, RZ ;  /* 0x000000041a1a7810 */ /* 0x000fe20007ffe0ff */
[----:B--2---:R-:W-:-:S02]  /*4eb0*/  DFMA R24, R6, R20, R24 ;  /* 0x000000140618722b */ /* 0x004fc40000000018 */
[----:B------:R-:W-:-:S05]  /*4ec0*/  DMUL R20, R18, R20 ;  /* 0x0000001412147228 */ /* 0x000fca0000000000 */
[----:B------:R1:W-:Y:S03]  /*4ed0*/  STL.64 [R27], R24 ;  /* 0x000000181b007387 */ /* 0x0003e60000100a00 */
[-C--:B---3--:R-:W-:Y:S02]  /*4ee0*/  DFMA R8, R6, R20.reuse, R8 ;  /* 0x000000140608722b */ /* 0x088fe40000000008 */
[----:B------:R-:W-:-:S05]  /*4ef0*/  DMUL R20, R18, R20 ;  /* 0x0000001412147228 */ /* 0x000fca0000000000 */
[----:B------:R1:W-:Y:S03]  /*4f00*/  STL.64 [R27+0x8], R8 ;  /* 0x000008081b007387 */ /* 0x0003e60000100a00 */
[-C--:B----4-:R-:W-:Y:S02]  /*4f10*/  DFMA R10, R6, R20.reuse, R10 ;  /* 0x00000014060a722b */ /* 0x090fe4000000000a */
[----:B------:R-:W-:-:S05]  /*4f20*/  DMUL R20, R18, R20 ;  /* 0x0000001412147228 */ /* 0x000fca0000000000 */
[----:B------:R1:W-:Y:S03]  /*4f30*/  STL.64 [R27+0x10], R10 ;  /* 0x0000100a1b007387 */ /* 0x0003e60000100a00 */
[-C--:B-----5:R-:W-:Y:S02]  /*4f40*/  DFMA R4, R6, R20.reuse, R4 ;  /* 0x000000140604722b */ /* 0x0a0fe40000000004 */
[----:B------:R-:W-:-:S05]  /*4f50*/  DMUL R20, R18, R20 ;  /* 0x0000001412147228 */ /* 0x000fca0000000000 */
[----:B------:R1:W-:Y:S06]  /*4f60*/  STL.64 [R27+0x18], R4 ;  /* 0x000018041b007387 */ /* 0x0003ec0000100a00 */
.L_x_53:
[----:B------:R-:W-:Y:S05]  /*4f70*/  BRA.U !UP2, `(.L_x_51) ;  /* 0x000000010a447547 */ /* 0x000fea000b800000 */
[----:B------:R-:W-:-:S05]  /*4f80*/  LEA R26, R26, R1, 0x3 ;  /* 0x000000011a1a7211 */ /* 0x000fca00078e18ff */
[----:B-12---:R-:W2:Y:S01]  /*4f90*/  LDL.64 R4, [R26] ;  /* 0x000000001a047983 */ /* 0x006ea20000100a00 */
[----:B------:R-:W-:-:S04]  /*4fa0*/  ULOP3.LUT UR10, UR13, 0x3, URZ, 0xc0, !UPT ;  /* 0x000000030d0a7892 */ /* 0x000fc8000f8ec0ff */
[----:B------:R-:W-:Y:S01]  /*4fb0*/  UISETP.NE.AND UP1, UPT, UR10, 0x1, UPT ;  /* 0x000000010a00788c */ /* 0x000fe2000bf25270 */
[----:B--2---:R-:W-:-:S07]  /*4fc0*/  DFMA R4, R6, R20, R4 ;  /* 0x000000140604722b */ /* 0x004fce0000000004 */
[----:B------:R3:W-:Y:S01]  /*4fd0*/  STL.64 [R26], R4 ;  /* 0x000000041a007387 */ /* 0x0007e20000100a00 */
[----:B------:R-:W-:Y:S05]  /*4fe0*/  BRA.U !UP1, `(.L_x_51) ;  /* 0x0000000109287547 */ /* 0x000fea000b800000 */
[----:B------:R-:W2:Y:S01]  /*4ff0*/  LDL.64 R8, [R26+0x8] ;  /* 0x000008001a087983 */ /* 0x000ea20000100a00 */
[----:B---3--:R-:W-:Y:S01]  /*5000*/  DMUL R4, R18, R20 ;  /* 0x0000001412047228 */ /* 0x008fe20000000000 */
[----:B------:R-:W-:-:S07]  /*5010*/  UISETP.NE.AND UP1, UPT, UR10, 0x2, UPT ;  /* 0x000000020a00788c */ /* 0x000fce000bf25270 */
[-C--:B------:R-:W-:Y:S02]  /*5020*/  DMUL R18, R18, R4.reuse ;  /* 0x0000000412127228 */ /* 0x080fe40000000000 */
[----:B--2---:R-:W-:-:S07]  /*5030*/  DFMA R8, R6, R4, R8 ;  /* 0x000000040608722b */ /* 0x004fce0000000008 */
[----:B------:R4:W-:Y:S01]  /*5040*/  STL.64 [R26+0x8], R8 ;  /* 0x000008081a007387 */ /* 0x0009e20000100a00 */
[----:B------:R-:W-:Y:S05]  /*5050*/  BRA.U !UP1, `(.L_x_51) ;  /* 0x00000001090c7547 */ /* 0x000fea000b800000 */
[----:B------:R-:W2:Y:S02]  /*5060*/  LDL.64 R4, [R26+0x10] ;  /* 0x000010001a047983 */ /* 0x000ea40000100a00 */
[----:B--2---:R-:W-:-:S07]  /*5070*/  DFMA R4, R6, R18, R4 ;  /* 0x000000120604722b */ /* 0x004fce0000000004 */
[----:B------:R1:W-:Y:S04]  /*5080*/  STL.64 [R26+0x10], R4 ;  /* 0x000010041a007387 */ /* 0x0003e80000100a00 */
.L_x_51:
[C---:B------:R-:W-:Y:S02]  /*5090*/  DADD R12, R6.reuse, R12 ;  /* 0x00000000060c7229 */ /* 0x040fe4000000000c */
[----:B------:R-:W-:Y:S01]  /*50a0*/  DFMA R14, R6, R6, R14 ;  /* 0x00000006060e722b */ /* 0x000fe2000000000e */
[----:B------:R-:W-:Y:S10]  /*50b0*/  BRA.U UP0, `(.L_x_54) ;  /* 0xfffffff500807547 */ /* 0x000ff4000b83ffff */
[----:B------:R0:W-:Y:S01]  /*50c0*/  STL.64 [R1], R22 ;  /* 0x0000001601007387 */ /* 0x0001e20000100a00 */
[----:B------:R-:W-:-:S05]  /*50d0*/  UMOV UR5, URZ ;  /* 0x000000ff00057c82 */ /* 0x000fca0008000000 */
.L_x_60:
[----:B------:R-:W5:Y:S01]  /*50e0*/  LDCU UR13, c[0x0][0x394] ;  /* 0x00007280ff0d77ac */ /* 0x000f620008000800 */
[----:B------:R-:W-:Y:S01]  /*50f0*/  IMAD.MOV.U32 R18, RZ, RZ, RZ ;  /* 0x000000ffff127224 */ /* 0x000fe200078e00ff */
[----:B0-----:R-:W-:Y:S01]  /*5100*/  CS2R R22, SRZ ;  /* 0x0000000000167805 */ /* 0x001fe2000001ff00 */
[----:B------:R-:W0:Y:S01]  /*5110*/  LDCU UR11, c[0x0][0x39c] ;  /* 0x00007380ff0b77ac */ /* 0x000e220008000800 */
[----:B-----5:R-:W-:Y:S02]  /*5120*/  UISETP.GE.U32.AND UP0, UPT, UR13, 0xf, UPT ;  /* 0x0000000f0d00788c */ /* 0x020fe4000bf06070 */
[----:B0-----:R-:W-:-:S04]  /*5130*/  UIMAD UR11, UR5, UR11, URZ ;  /* 0x0000000b050b72a4 */ /* 0x001fc8000f8e02ff */
[----:B------:R-:W-:-:S03]  /*5140*/  USHF.R.S32.HI UR12, URZ, 0x1f, UR11 ;  /* 0x0000001fff0c7899 */ /* 0x000fc6000801140b */
[----:B------:R-:W-:Y:S09]  /*5150*/  BRA.U !UP0, `(.L_x_55) ;  /* 0x0000000508147547 */ /* 0x000ff2000b800000 */
[----:B------:R-:W-:Y:S02]  /*5160*/  MOV R18, RZ ;  /* 0x000000ff00127202 */ /* 0x000fe40000000f00 */
[----:B------:R-:W-:-:S07]  /*5170*/  CS2R R22, SRZ ;  /* 0x0000000000167805 */ /* 0x000fce000001ff00 */
.L_x_56:
[----:B------:R-:W0:Y:S01]  /*5180*/  LDC.64 R20, c[0x0][0x3a0] ;  /* 0x0000e800ff147b82 */ /* 0x000e220000000a00 */
[----:B-123--:R-:W-:-:S04]  /*5190*/  IADD3 R4, P0, PT, R18, UR11, RZ ;  /* 0x0000000b12047c10 */ /* 0x00efc8000ff1e0ff */
[----:B------:R-:W-:Y:S02]  /*51a0*/  IADD3.X R5, PT, PT, RZ, UR12, RZ, P0, !PT ;  /* 0x0000000cff057c10 */ /* 0x000fe400087fe4ff */
[----:B0-----:R-:W-:-:S04]  /*51b0*/  LEA R20, P0, R4, R20, 0x2 ;  /* 0x0000001404147211 */ /* 0x001fc800078010ff */
[----:B------:R-:W-:-:S05]  /*51c0*/  LEA.HI.X R21, R4, R21, R5, 0x2, P0 ;  /* 0x0000001504157211 */ /* 0x000fca00000f1405 */
[----:B------:R-:W2:Y:S01]  /*51d0*/  LDG.E.CONSTANT R28, desc[UR16][R20.64] ;  /* 0x00000010141c7981 */ /* 0x000ea2000c1e9900 */
[----:B------:R-:W-:-:S03]  /*51e0*/  IMAD R19, R18, 0x8, R1 ;  /* 0x0000000812137824 */ /* 0x000fc600078e0201 */
[----:B------:R-:W3:Y:S04]  /*51f0*/  LDG.E.CONSTANT R27, desc[UR16][R20.64+0x4] ;  /* 0x00000410141b7981 */ /* 0x000ee8000c1e9900 */
[----:B----4-:R-:W4:Y:S04]  /*5200*/  LDL.128 R8, [R19] ;  /* 0x0000000013087983 */ /* 0x010f280000100c00 */
[----:B------:R-:W5:Y:S04]  /*5210*/  LDG.E.CONSTANT R26, desc[UR16][R20.64+0x8] ;  /* 0x00000810141a7981 */ /* 0x000f68000c1e9900 */
[----:B------:R-:W5:Y:S01]  /*5220*/  LDL.128 R4, [R19+0x10] ;  /* 0x0000100013047983 */ /* 0x000f620000100c00 */
[----:B--2---:R0:W4:Y:S03]  /*5230*/  F2F.F64.F32 R24, R28 ;  /* 0x0000001c00187310 */ /* 0x0041260000201800 */
[----:B0-----:R-:W2:Y:S01]  /*5240*/  LDG.E.CONSTANT R28, desc[UR16][R20.64+0x20] ;  /* 0x00002010141c7981 */ /* 0x001ea2000c1e9900 */
[----:B----4-:R-:W-:-:S04]  /*5250*/  DFMA R8, R24, R8, R22 ;  /* 0x000000081808722b */ /* 0x010fc80000000016 */
[----:B---3--:R-:W0:Y:S01]  /*5260*/  F2F.F64.F32 R24, R27 ;  /* 0x0000001b00187310 */ /* 0x008e220000201800 */
[----:B------:R-:W3:Y:S04]  /*5270*/  LDG.E.CONSTANT R23, desc[UR16][R20.64+0xc] ;  /* 0x00000c1014177981 */ /* 0x000ee8000c1e9900 */
[----:B------:R-:W4:Y:S01]  /*5280*/  LDG.E.CONSTANT R22, desc[UR16][R20.64+0x14] ;  /* 0x0000141014167981 */ /* 0x000f22000c1e9900 */
[----:B0-----:R-:W-:Y:S02]  /*5290*/  DFMA R8, R10, R24, R8 ;  /* 0x000000180a08722b */ /* 0x001fe40000000008 */
[----:B-----5:R0:W1:Y:S02]  /*52a0*/  F2F.F64.F32 R10, R26 ;  /* 0x0000001a000a7310 */ /* 0x0200640000201800 */
[----:B0-----:R-:W5:Y:S04]  /*52b0*/  LDG.E.CONSTANT R26, desc[UR16][R20.64+0x10] ;  /* 0x00001010141a7981 */ /* 0x001f68000c1e9900 */
[----:B-1----:R-:W-:-:S02]  /*52c0*/  DFMA R4, R10, R4, R8 ;  /* 0x000000040a04722b */ /* 0x002fc40000000008 */
[----:B------:R-:W2:Y:S01]  /*52d0*/  LDL.128 R8, [R19+0x20] ;  /* 0x0000200013087983 */ /* 0x000ea20000100c00 */
[----:B---3--:R-:W0:Y:S05]  /*52e0*/  F2F.F64.F32 R24, R23 ;  /* 0x0000001700187310 */ /* 0x008e2a0000201800 */
[----:B0-----:R-:W-:Y:S01]  /*52f0*/  DFMA R4, R6, R24, R4 ;  /* 0x000000180604722b */ /* 0x001fe20000000004 */
[----:B------:R-:W3:Y:S04]  /*5300*/  LDG.E.CONSTANT R24, desc[UR16][R20.64+0x18] ;  /* 0x0000181014187981 */ /* 0x000ee8000c1e9900 */
[----:B------:R-:W3:Y:S01]  /*5310*/  LDG.E.CONSTANT R25, desc[UR16][R20.64+0x1c] ;  /* 0x00001c1014197981 */ /* 0x000ee2000c1e9900 */
[----:B-----5:R-:W2:Y:S02]  /*5320*/  F2F.F64.F32 R26, R26 ;  /* 0x0000001a001a7310 */ /* 0x020ea40000201800 */
[----:B--2---:R-:W-:-:S02]  /*5330*/  DFMA R8, R26, R8, R4 ;  /* 0x000000081a08722b */ /* 0x004fc40000000004 */
[----:B------:R-:W2:Y:S04]  /*5340*/  LDL.128 R4, [R19+0x30] ;  /* 0x0000300013047983 */ /* 0x000ea80000100c00 */
[----:B----4-:R-:W0:Y:S02]  /*5350*/  F2F.F64.F32 R22, R22 ;  /* 0x0000001600167310 */ /* 0x010e240000201800 */
[----:B0-----:R-:W-:Y:S02]  /*5360*/  DFMA R22, R10, R22, R8 ;  /* 0x000000160a16722b */ /* 0x001fe40000000008 */
[----:B------:R-:W4:Y:S04]  /*5370*/  LDL.128 R8, [R19+0x40] ;  /* 0x0000400013087983 */ /* 0x000f280000100c00 */
[----:B------:R-:W-:Y:S08]  /*5380*/  F2F.F64.F32 R28, R28 ;  /* 0x0000001c001c7310 */ /* 0x000ff00000201800 */
[----:B---3--:R-:W2:Y:S08]  /*5390*/  F2F.F64.F32 R26, R24 ;  /* 0x00000018001a7310 */ /* 0x008eb00000201800 */
[----:B------:R-:W0:Y:S01]  /*53a0*/  F2F.F64.F32 R24, R25 ;  /* 0x0000001900187310 */ /* 0x000e220000201800 */
[----:B--2---:R-:W-:Y:S01]  /*53b0*/  DFMA R4, R26, R4, R22 ;  /* 0x000000041a04722b */ /* 0x004fe20000000016 */
[----:B------:R-:W2:Y:S04]  /*53c0*/  LDG.E.CONSTANT R23, desc[UR16][R20.64+0x24] ;  /* 0x0000241014177981 */ /* 0x000ea8000c1e9900 */
[----:B------:R-:W3:Y:S03]  /*53d0*/  LDG.E.CONSTANT R22, desc[UR16][R20.64+0x2c] ;  /* 0x00002c1014167981 */ /* 0x000ee6000c1e9900 */
[----:B0-----:R-:W-:Y:S01]  /*53e0*/  DFMA R6, R6, R24, R4 ;  /* 0x000000180606722b */ /* 0x001fe20000000004 */
[----:B------:R-:W5:Y:S04]  /*53f0*/  LDG.E.CONSTANT R24, desc[UR16][R20.64+0x28] ;  /* 0x0000281014187981 */ /* 0x000f68000c1e9900 */
[----:B------:R-:W3:Y:S03]  /*5400*/  LDG.E.CONSTANT R25, desc[UR16][R20.64+0x34] ;  /* 0x0000341014197981 */ /* 0x000ee6000c1e9900 */
[----:B----4-:R-:W-:-:S02]  /*5410*/  DFMA R8, R28, R8, R6 ;  /* 0x000000081c08722b */ /* 0x010fc40000000006 */
[----:B------:R-:W4:Y:S01]  /*5420*/  LDL.128 R4, [R19+0x50] ;  /* 0x0000500013047983 */ /* 0x000f220000100c00 */
[----:B--2---:R-:W0:Y:S05]  /*5430*/  F2F.F64.F32 R26, R23 ;  /* 0x00000017001a7310 */ /* 0x004e2a0000201800 */
[----:B0-----:R-:W-:-:S03]  /*5440*/  DFMA R10, R10, R26, R8 ;  /* 0x0000001a0a0a722b */ /* 0x001fc60000000008 */
[----:B-----5:R0:W4:Y:S01]  /*5450*/  F2F.F64.F32 R8, R24 ;  /* 0x0000001800087310 */ /* 0x0201220000201800 */
[----:B------:R-:W2:Y:S04]  /*5460*/  LDG.E.CONSTANT R26, desc[UR16][R20.64+0x38] ;  /* 0x00003810141a7981 */ /* 0x000ea8000c1e9900 */
[----:B------:R1:W5:Y:S04]  /*5470*/  LDG.E.CONSTANT R27, desc[UR16][R20.64+0x3c] ;  /* 0x00003c10141b7981 */ /* 0x000368000c1e9900 */
[----:B0-----:R-:W1:Y:S01]  /*5480*/  LDG.E.CONSTANT R24, desc[UR16][R20.64+0x30] ;  /* 0x0000301014187981 */ /* 0x001e62000c1e9900 */
[----:B----4-:R-:W-:-:S03]  /*5490*/  DFMA R4, R8, R4, R10 ;  /* 0x000000040804722b */ /* 0x010fc6000000000a */
[----:B------:R-:W4:Y:S01]  /*54a0*/  LDL.128 R8, [R19+0x60] ;  /* 0x0000600013087983 */ /* 0x000f220000100c00 */
[----:B---3--:R-:W0:Y:S04]  /*54b0*/  F2F.F64.F32 R22, R22 ;  /* 0x0000001600167310 */ /* 0x008e280000201800 */
[----:B0-----:R-:W-:Y:S02]  /*54c0*/  DFMA R22, R6, R22, R4 ;  /* 0x000000160616722b */ /* 0x001fe40000000004 */
[----:B------:R-:W3:Y:S01]  /*54d0*/  LDL.128 R4, [R19+0x70] ;  /* 0x0000700013047983 */ /* 0x000ee20000100c00 */
[----:B------:R-:W-:Y:S01]  /*54e0*/  ULOP3.LUT UR10, UR7, 0xfffffff0, URZ, 0xc0, !UPT ;  /* 0xfffffff0070a7892 */ /* 0x000fe2000f8ec0ff */
[----:B------:R-:W-:-:S05]  /*54f0*/  IADD3 R18, PT, PT, R18, 0x10, RZ ;  /* 0x0000001012127810 */ /* 0x000fca0007ffe0ff */
[----:B------:R-:W-:Y:S01]  /*5500*/  ISETP.NE.AND P0, PT, R18, UR10, PT ;  /* 0x0000000a12007c0c */ /* 0x000fe2000bf05270 */
[----:B-1----:R-:W4:Y:S02]  /*5510*/  F2F.F64.F32 R20, R24 ;  /* 0x0000001800147310 */ /* 0x002f240000201800 */
[----:B----4-:R-:W-:-:S06]  /*5520*/  DFMA R8, R20, R8, R22 ;  /* 0x000000081408722b */ /* 0x010fcc0000000016 */
[----:B------:R-:W0:Y:S08]  /*5530*/  F2F.F64.F32 R20, R25 ;  /* 0x0000001900147310 */ /* 0x000e300000201800 */
[----:B--2---:R-:W3:Y:S01]  /*5540*/  F2F.F64.F32 R22, R26 ;  /* 0x0000001a00167310 */ /* 0x004ee20000201800 */
[----:B0-----:R-:W-:-:S07]  /*5550*/  DFMA R8, R10, R20, R8 ;  /* 0x000000140a08722b */ /* 0x001fce0000000008 */
[----:B-----5:R-:W0:Y:S01]  /*5560*/  F2F.F64.F32 R10, R27 ;  /* 0x0000001b000a7310 */ /* 0x020e220000201800 */
[----:B---3--:R-:W-:-:S08]  /*5570*/  DFMA R22, R22, R4, R8 ;  /* 0x000000041616722b */ /* 0x008fd00000000008 */
[----:B0-----:R-:W-:Y:S01]  /*5580*/  DFMA R22, R6, R10, R22 ;  /* 0x0000000a0616722b */ /* 0x001fe20000000016 */
[----:B------:R-:W-:Y:S10]  /*5590*/  @P0 BRA `(.L_x_56) ;  /* 0xfffffff800f80947 */ /* 0x000ff4000383ffff */
[----:B------:R-:W-:-:S07]  /*55a0*/  MOV R18, UR10 ;  /* 0x0000000a00127c02 */ /* 0x000fce0008000f00 */
.L_x_55:
[----:B------:R-:W-:-:S09]  /*55b0*/  ULOP3.LUT UP0, UR10, UR7, 0xf, URZ, 0xc0, !UPT ;  /* 0x0000000f070a7892 */ /* 0x000fd2000f80c0ff */
[----:B------:R-:W-:Y:S05]  /*55c0*/  BRA.U !UP0, `(.L_x_57) ;  /* 0x0000000508607547 */ /* 0x000fea000b800000 */
[----:B------:R-:W-:Y:S02]  /*55d0*/  UIADD3 UR10, UPT, UPT, UR10, -0x1, URZ ;  /* 0xffffffff0a0a7890 */ /* 0x000fe4000fffe0ff */
[----:B------:R-:W-:Y:S02]  /*55e0*/  UISETP.NE.AND UP1, UPT, UR23, URZ, UPT ;  /* 0x000000ff1700728c */ /* 0x000fe4000bf25270 */
[----:B------:R-:W-:-:S09]  /*55f0*/  UISETP.GE.U32.AND UP0, UPT, UR10, 0x7, UPT ;  /* 0x000000070a00788c */ /* 0x000fd2000bf06070 */
[----:B------:R-:W-:Y:S05]  /*5600*/  BRA.U !UP0, `(.L_x_58) ;  /* 0x00000001088c7547 */ /* 0x000fea000b800000 */
[----:B------:R-:W0:Y:S01]  /*5610*/  LDC.64 R20, c[0x0][0x3a0] ;  /* 0x0000e800ff147b82 */ /* 0x000e220000000a00 */
[----:B-123--:R-:W-:-:S05]  /*5620*/  IADD3 R4, P0, PT, R18, UR11, RZ ;  /* 0x0000000b12047c10 */ /* 0x00efca000ff1e0ff */
[----:B------:R-:W-:Y:S01]  /*5630*/  IMAD.X R5, RZ, RZ, UR12, P0 ;  /* 0x0000000cff057e24 */ /* 0x000fe200080e06ff */
[----:B0-----:R-:W-:-:S04]  /*5640*/  LEA R20, P0, R4, R20, 0x2 ;  /* 0x0000001404147211 */ /* 0x001fc800078010ff */
[----:B------:R-:W-:-:S05]  /*5650*/  LEA.HI.X R21, R4, R21, R5, 0x2, P0 ;  /* 0x0000001504157211 */ /* 0x000fca00000f1405 */
[----:B------:R-:W2:Y:S01]  /*5660*/  LDG.E.CONSTANT R27, desc[UR16][R20.64] ;  /* 0x00000010141b7981 */ /* 0x000ea2000c1e9900 */
[----:B------:R-:W-:-:S03]  /*5670*/  LEA R19, R18, R1, 0x3 ;  /* 0x0000000112137211 */ /* 0x000fc600078e18ff */
[----:B----4-:R-:W3:Y:S04]  /*5680*/  LDG.E.CONSTANT R26, desc[UR16][R20.64+0x4] ;  /* 0x00000410141a7981 */ /* 0x010ee8000c1e9900 */
[----:B------:R-:W4:Y:S04]  /*5690*/  LDL.128 R8, [R19] ;  /* 0x0000000013087983 */ /* 0x000f280000100c00 */
[----:B------:R-:W5:Y:S04]  /*56a0*/  LDG.E.CONSTANT R24, desc[UR16][R20.64+0x8] ;  /* 0x0000081014187981 */ /* 0x000f68000c1e9900 */
[----:B------:R-:W5:Y:S01]  /*56b0*/  LDG.E.CONSTANT R25, desc[UR16][R20.64+0xc] ;  /* 0x00000c1014197981 */ /* 0x000f62000c1e9900 */
[----:B--2---:R0:W4:Y:S03]  /*56c0*/  F2F.F64.F32 R4, R27 ;  /* 0x0000001b00047310 */ /* 0x0041260000201800 */
[----:B0-----:R-:W2:Y:S01]  /*56d0*/  LDG.E.CONSTANT R27, desc[UR16][R20.64+0x1c] ;  /* 0x00001c10141b7981 */ /* 0x001ea2000c1e9900 */
[----:B----4-:R-:W-:-:S03]  /*56e0*/  DFMA R22, R4, R8, R22 ;  /* 0x000000080416722b */ /* 0x010fc60000000016 */
[----:B------:R-:W4:Y:S01]  /*56f0*/  LDL.128 R4, [R19+0x10] ;  /* 0x0000100013047983 */ /* 0x000f220000100c00 */
[----:B---3--:R0:W1:Y:S03]  /*5700*/  F2F.F64.F32 R8, R26 ;  /* 0x0000001a00087310 */ /* 0x0080660000201800 */
[----:B0-----:R-:W3:Y:S01]  /*5710*/  LDG.E.CONSTANT R26, desc[UR16][R20.64+0x18] ;  /* 0x00001810141a7981 */ /* 0x001ee2000c1e9900 */
[----:B-1----:R-:W-:-:S04]  /*5720*/  DFMA R10, R8, R10, R22 ;  /* 0x0000000a080a722b */ /* 0x002fc80000000016 */
[----:B-----5:R0:W4:Y:S02]  /*5730*/  F2F.F64.F32 R8, R24 ;  /* 0x0000001800087310 */ /* 0x0201240000201800 */
[----:B0-----:R-:W5:Y:S06]  /*5740*/  LDG.E.CONSTANT R24, desc[UR16][R20.64+0x10] ;  /* 0x0000101014187981 */ /* 0x001f6c000c1e9900 */
[----:B------:R0:W1:Y:S02]  /*5750*/  F2F.F64.F32 R22, R25 ;  /* 0x0000001900167310 */ /* 0x0000640000201800 */
[----:B0-----:R5:W2:Y:S01]  /*5760*/  LDG.E.CONSTANT R25, desc[UR16][R20.64+0x14] ;  /* 0x0000141014197981 */ /* 0x001aa2000c1e9900 */
[----:B----4-:R-:W-:-:S03]  /*5770*/  DFMA R4, R8, R4, R10 ;  /* 0x000000040804722b */ /* 0x010fc6000000000a */
[----:B------:R-:W4:Y:S05]  /*5780*/  LDL.128 R8, [R19+0x20] ;  /* 0x0000200013087983 */ /* 0x000f2a0000100c00 */
[----:B-1----:R-:W-:Y:S02]  /*5790*/  DFMA R22, R22, R6, R4 ;  /* 0x000000061616722b */ /* 0x002fe40000000004 */
[----:B------:R-:W3:Y:S01]  /*57a0*/  LDL.128 R4, [R19+0x30] ;  /* 0x0000300013047983 */ /* 0x000ee20000100c00 */
[----:B-----5:R-:W4:Y:S01]  /*57b0*/  F2F.F64.F32 R20, R24 ;  /* 0x0000001800147310 */ /* 0x020f220000201800 */
[----:B------:R-:W-:-:S04]  /*57c0*/  IADD3 R18, PT, PT, R18, 0x8, RZ ;  /* 0x0000000812127810 */ /* 0x000fc80007ffe0ff */
[----:B----4-:R-:W-:-:S03]  /*57d0*/  DFMA R8, R20, R8, R22 ;  /* 0x000000081408722b */ /* 0x010fc60000000016 */
[----:B--2---:R-:W0:Y:S08]  /*57e0*/  F2F.F64.F32 R20, R25 ;  /* 0x0000001900147310 */ /* 0x004e300000201800 */
[----:B---3--:R-:W1:Y:S01]  /*57f0*/  F2F.F64.F32 R22, R26 ;  /* 0x0000001a00167310 */ /* 0x008e620000201800 */
[----:B0-----:R-:W-:-:S07]  /*5800*/  DFMA R8, R20, R10, R8 ;  /* 0x0000000a1408722b */ /* 0x001fce0000000008 */
[----:B------:R-:W0:Y:S01]  /*5810*/  F2F.F64.F32 R10, R27 ;  /* 0x0000001b000a7310 */ /* 0x000e220000201800 */
[----:B-1----:R-:W-:-:S08]  /*5820*/  DFMA R22, R22, R4, R8 ;  /* 0x000000041616722b */ /* 0x002fd00000000008 */
[----:B0-----:R-:W-:-:S11]  /*5830*/  DFMA R22, R10, R6, R22 ;  /* 0x000000060a16722b */ /* 0x001fd60000000016 */
.L_x_58:
[----:B------:R-:W-:Y:S05]  /*5840*/  BRA.U !UP1, `(.L_x_57) ;  /* 0x0000000109c07547 */ /* 0x000fea000b800000 */
[----:B------:R-:W-:Y:S02]  /*5850*/  UIADD3 UR10, UPT, UPT, UR23, -0x1, URZ ;  /* 0xffffffff170a7890 */ /* 0x000fe4000fffe0ff */
[----:B------:R-:W-:Y:S02]  /*5860*/  ULOP3.LUT UP0, URZ, UR7, 0x3, URZ, 0xc0, !UPT ;  /* 0x0000000307ff7892 */ /* 0x000fe4000f80c0ff */
[----:B------:R-:W-:-:S09]  /*5870*/  UISETP.GE.U32.AND UP1, UPT, UR10, 0x3, UPT ;  /* 0x000000030a00788c */ /* 0x000fd2000bf26070 */
[----:B------:R-:W-:Y:S05]  /*5880*/  BRA.U !UP1, `(.L_x_59) ;  /* 0x0000000109547547 */ /* 0x000fea000b800000 */
[----:B-1-34-:R-:W0:Y:S01]  /*5890*/  LDC.64 R26, c[0x0][0x3a0] ;  /* 0x0000e800ff1a7b82 */ /* 0x01ae220000000a00 */
[----:B--2---:R-:W-:-:S05]  /*58a0*/  IADD3 R4, P0, PT, R18, UR11, RZ ;  /* 0x0000000b12047c10 */ /* 0x004fca000ff1e0ff */
[----:B------:R-:W-:Y:S01]  /*58b0*/  IMAD.X R5, RZ, RZ, UR12, P0 ;  /* 0x0000000cff057e24 */ /* 0x000fe200080e06ff */
[----:B0-----:R-:W-:-:S04]  /*58c0*/  LEA R26, P0, R4, R26, 0x2 ;  /* 0x0000001a041a7211 */ /* 0x001fc800078010ff */
[----:B------:R-:W-:-:S05]  /*58d0*/  LEA.HI.X R27, R4, R27, R5, 0x2, P0 ;  /* 0x0000001b041b7211 */ /* 0x000fca00000f1405 */
[----:B------:R-:W2:Y:S01]  /*58e0*/  LDG.E.CONSTANT R28, desc[UR16][R26.64] ;  /* 0x000000101a1c7981 */ /* 0x000ea2000c1e9900 */
[----:B------:R-:W-:-:S03]  /*58f0*/  LEA R29, R18, R1, 0x3 ;  /* 0x00000001121d7211 */ /* 0x000fc600078e18ff */
[----:B------:R-:W3:Y:S04]  /*5900*/  LDG.E.CONSTANT R25, desc[UR16][R26.64+0x4] ;  /* 0x000004101a197981 */ /* 0x000ee8000c1e9900 */
[----:B------:R-:W4:Y:S04]  /*5910*/  LDL.128 R4, [R29] ;  /* 0x000000001d047983 */ /* 0x000f280000100c00 */
[----:B------:R-:W5:Y:S04]  /*5920*/  LDG.E.CONSTANT R24, desc[UR16][R26.64+0x8] ;  /* 0x000008101a187981 */ /* 0x000f68000c1e9900 */
[----:B------:R-:W5:Y:S04]  /*5930*/  LDG.E.CONSTANT R19, desc[UR16][R26.64+0xc] ;  /* 0x00000c101a137981 */ /* 0x000f68000c1e9900 */
[----:B------:R-:W5:Y:S01]  /*5940*/  LDL.128 R8, [R29+0x10] ;  /* 0x000010001d087983 */ /* 0x000f620000100c00 */
[----:B------:R-:W-:Y:S01]  /*5950*/  IADD3 R18, PT, PT, R18, 0x4, RZ ;  /* 0x0000000412127810 */ /* 0x000fe20007ffe0ff */
[----:B--2---:R-:W4:Y:S02]  /*5960*/  F2F.F64.F32 R20, R28 ;  /* 0x0000001c00147310 */ /* 0x004f240000201800 */
[----:B----4-:R-:W-:-:S06]  /*5970*/  DFMA R4, R20, R4, R22 ;  /* 0x000000041404722b */ /* 0x010fcc0000000016 */
[----:B---3--:R-:W0:Y:S08]  /*5980*/  F2F.F64.F32 R20, R25 ;  /* 0x0000001900147310 */ /* 0x008e300000201800 */
[----:B-----5:R-:W1:Y:S01]  /*5990*/  F2F.F64.F32 R22, R24 ;  /* 0x0000001800167310 */ /* 0x020e620000201800 */
[----:B0-----:R-:W-:-:S07]  /*59a0*/  DFMA R4, R20, R6, R4 ;  /* 0x000000061404722b */ /* 0x001fce0000000004 */
[----:B------:R-:W0:Y:S01]  /*59b0*/  F2F.F64.F32 R6, R19 ;  /* 0x0000001300067310 */ /* 0x000e220000201800 */
[----:B-1----:R-:W-:-:S08]  /*59c0*/  DFMA R22, R22, R8, R4 ;  /* 0x000000081616722b */ /* 0x002fd00000000004 */
[----:B0-----:R-:W-:-:S11]  /*59d0*/  DFMA R22, R6, R10, R22 ;  /* 0x0000000a0616722b */ /* 0x001fd60000000016 */
.L_x_59:
[----:B------:R-:W-:Y:S05]  /*59e0*/  BRA.U !UP0, `(.L_x_57) ;  /* 0x0000000108587547 */ /* 0x000fea000b800000 */
[----:B-12-4-:R-:W0:Y:S01]  /*59f0*/  LDC.64 R8, c[0x0][0x3a0] ;  /* 0x0000e800ff087b82 */ /* 0x016e220000000a00 */
[----:B---3--:R-:W-:-:S05]  /*5a00*/  IADD3 R4, P0, PT, R18, UR11, RZ ;  /* 0x0000000b12047c10 */ /* 0x008fca000ff1e0ff */
[----:B------:R-:W-:Y:S01]  /*5a10*/  IMAD.X R5, RZ, RZ, UR12, P0 ;  /* 0x0000000cff057e24 */ /* 0x000fe200080e06ff */
[----:B0-----:R-:W-:-:S04]  /*5a20*/  LEA R8, P0, R4, R8, 0x2 ;  /* 0x0000000804087211 */ /* 0x001fc800078010ff */
[----:B------:R-:W-:-:S05]  /*5a30*/  LEA.HI.X R9, R4, R9, R5, 0x2, P0 ;  /* 0x0000000904097211 */ /* 0x000fca00000f1405 */
[----:B------:R-:W2:Y:S01]  /*5a40*/  LDG.E.CONSTANT R10, desc[UR16][R8.64] ;  /* 0x00000010080a7981 */ /* 0x000ea2000c1e9900 */
[----:B------:R-:W-:-:S05]  /*5a50*/  LEA R18, R18, R1, 0x3 ;  /* 0x0000000112127211 */ /* 0x000fca00078e18ff */
[----:B------:R-:W3:Y:S01]  /*5a60*/  LDL.128 R4, [R18] ;  /* 0x0000000012047983 */ /* 0x000ee20000100c00 */
[----:B------:R-:W-:-:S04]  /*5a70*/  ULOP3.LUT UR10, UR7, 0x3, URZ, 0xc0, !UPT ;  /* 0x00000003070a7892 */ /* 0x000fc8000f8ec0ff */
[----:B------:R-:W-:Y:S01]  /*5a80*/  UISETP.NE.AND UP0, UPT, UR10, 0x1, UPT ;  /* 0x000000010a00788c */ /* 0x000fe2000bf05270 */
[----:B--2---:R-:W3:Y:S02]  /*5a90*/  F2F.F64.F32 R10, R10 ;  /* 0x0000000a000a7310 */ /* 0x004ee40000201800 */
[----:B---3--:R-:W-:-:S06]  /*5aa0*/  DFMA R22, R10, R4, R22 ;  /* 0x000000040a16722b */ /* 0x008fcc0000000016 */
[----:B------:R-:W-:Y:S05]  /*5ab0*/  BRA.U !UP0, `(.L_x_57) ;  /* 0x0000000108247547 */ /* 0x000fea000b800000 */
[----:B------:R-:W-:Y:S01]  /*5ac0*/  UISETP.NE.AND UP0, UPT, UR10, 0x2, UPT ;  /* 0x000000020a00788c */ /* 0x000fe2000bf05270 */
[----:B------:R-:W2:Y:S05]  /*5ad0*/  LDG.E.CONSTANT R4, desc[UR16][R8.64+0x4] ;  /* 0x0000041008047981 */ /* 0x000eaa000c1e9900 */
[----:B------:R-:W-:-:S13]  /*5ae0*/  PLOP3.LUT P0, PT, PT, PT, UP0, 0x80, 0x8 ;  /* 0x000000000008781c */ /* 0x000fda0003f0f008 */
[----:B------:R-:W3:Y:S04]  /*5af0*/  @P0 LDG.E.CONSTANT R10, desc[UR16][R8.64+0x8] ;  /* 0x00000810080a0981 */ /* 0x000ee8000c1e9900 */
[----:B------:R-:W4:Y:S01]  /*5b00*/  @P0 LDL.64 R18, [R18+0x10] ;  /* 0x0000100012120983 */ /* 0x000f220000100a00 */
[----:B--2---:R-:W0:Y:S08]  /*5b10*/  F2F.F64.F32 R4, R4 ;  /* 0x0000000400047310 */ /* 0x004e300000201800 */
[----:B---3--:R-:W4:Y:S01]  /*5b20*/  @P0 F2F.F64.F32 R10, R10 ;  /* 0x0000000a000a0310 */ /* 0x008f220000201800 */
[----:B0-----:R-:W-:-:S08]  /*5b30*/  DFMA R22, R4, R6, R22 ;  /* 0x000000060416722b */ /* 0x001fd00000000016 */
[----:B----4-:R-:W-:-:S11]  /*5b40*/  @P0 DFMA R22, R10, R18, R22 ;  /* 0x000000120a16022b */ /* 0x010fd60000000016 */
.L_x_57:
[----:B------:R-:W0:Y:S01]  /*5b50*/  F2F.F32.F64 R22, R22 ;  /* 0x0000001600167310 */ /* 0x000e220000301000 */
[----:B------:R-:W-:Y:S02]  /*5b60*/  ULEA UR10, UR5, UR6, 0x2 ;  /* 0x00000006050a7291 */ /* 0x000fe4000f8e10ff */
[----:B------:R-:W-:-:S07]  /*5b70*/  UISETP.NE.AND UP0, UPT, UR5, UR13, UPT ;  /* 0x0000000d0500728c */ /* 0x000fce000bf05270 */
[----:B0-----:R0:W-:Y:S01]  /*5b80*/  STL [UR10], R22 ;  /* 0x00000016ff007987 */ /* 0x0011e2000810080a */
[----:B------:R-:W-:-:S07]  /*5b90*/  UIADD3 UR10, UPT, UPT, UR5, 0x1, URZ ;  /* 0x00000001050a7890 */ /* 0x000fce000fffe0ff */
[----:B------:R-:W-:Y:S01]  /*5ba0*/  UMOV UR5, UR10 ;  /* 0x0000000a00057c82 */ /* 0x000fe20008000000 */
[----:B0-----:R-:W-:Y:S05]  /*5bb0*/  BRA.U UP0, `(.L_x_60) ;  /* 0xfffffff500487547 */ /* 0x001fea000b83ffff */
[----:B------:R-:W-:Y:S01]  /*5bc0*/  UISETP.GE.AND UP0, UPT, UR13, URZ, UPT ;  /* 0x000000ff0d00728c */ /* 0x000fe2000bf06270 */
[----:B-123--:R-:W-:-:S08]  /*5bd0*/  MOV R4, RZ ;  /* 0x000000ff00047202 */ /* 0x00efd00000000f00 */
[----:B------:R-:W-:Y:S05]  /*5be0*/  BRA.U !UP0, `(.L_x_61) ;  /* 0x0000000908647547 */ /* 0x000fea000b800000 */
[----:B------:R-:W-:Y:S01]  /*5bf0*/  UISETP.LT.AND UP0, UPT, UR7, 0x1, UPT ;  /* 0x000000010700788c */ /* 0x000fe2000bf01270 */
[----:B------:R-:W-:Y:S01]  /*5c00*/  IMAD.MOV.U32 R4, RZ, RZ, RZ ;  /* 0x000000ffff047224 */ /* 0x000fe200078e00ff */
[----:B------:R-:W-:Y:S02]  /*5c10*/  UISETP.NE.AND UP1, UPT, UR22, URZ, UPT ;  /* 0x000000ff1600728c */ /* 0x000fe4000bf25270 */
[----:B------:R-:W-:Y:S02]  /*5c20*/  USEL UR5, UR7, 0x1, UP0 ;  /* 0x0000000107057887 */ /* 0x000fe40008000000 */
[----:B------:R-:W-:Y:S02]  /*5c30*/  UMOV UR10, UR7 ;  /* 0x00000007000a7c82 */ /* 0x000fe40008000000 */
[----:B------:R-:W-:-:S04]  /*5c40*/  UIADD3 UR5, UPT, UPT, -UR5, UR7, URZ ;  /* 0x0000000705057290 */ /* 0x000fc8000fffe1ff */
[----:B------:R-:W-:-:S09]  /*5c50*/  UISETP.GE.U32.AND UP0, UPT, UR5, 0xf, UPT ;  /* 0x0000000f0500788c */ /* 0x000fd2000bf06070 */
[----:B------:R-:W-:Y:S05]  /*5c60*/  BRA.U !UP0, `(.L_x_62) ;  /* 0x0000000508187547 */ /* 0x000fea000b800000 */
[----:B------:R-:W-:Y:S01]  /*5c70*/  HFMA2 R4, -RZ, RZ, 0, 0 ;  /* 0x00000000ff047431 */ /* 0x000fe200000001ff */
[----:B------:R-:W-:Y:S01]  /*5c80*/  UMOV UR5, URZ ;  /* 0x000000ff00057c82 */ /* 0x000fe20008000000 */
[----:B------:R-:W-:-:S05]  /*5c90*/  UMOV UR10, UR7 ;  /* 0x00000007000a7c82 */ /* 0x000fca0008000000 */
.L_x_63:
[----:B------:R-:W-:-:S04]  /*5ca0*/  UIADD3 UR11, UPT, UPT, UR10, -0x1, URZ ;  /* 0xffffffff0a0b7890 */ /* 0x000fc8000fffe0ff */
[----:B------:R-:W-:-:S09]  /*5cb0*/  ULEA UR11, UR11, UR6, 0x2 ;  /* 0x000000060b0b7291 */ /* 0x000fd2000f8e10ff */
[----:B------:R-:W2:Y:S01]  /*5cc0*/  LDL R23, [UR11] ;  /* 0x0000000bff177983 */ /* 0x000ea20008100800 */
[----:B------:R-:W-:Y:S02]  /*5cd0*/  UIADD3 UR11, UPT, UPT, UR10, -0x2, URZ ;  /* 0xfffffffe0a0b7890 */ /* 0x000fe4000fffe0ff */
[----:B------:R-:W-:Y:S02]  /*5ce0*/  UIADD3 UR12, UPT, UPT, UR10, -0x3, URZ ;  /* 0xfffffffd0a0c7890 */ /* 0x000fe4000fffe0ff */
[----:B------:R-:W-:Y:S02]  /*5cf0*/  ULEA UR11, UR11, UR6, 0x2 ;  /* 0x000000060b0b7291 */ /* 0x000fe4000f8e10ff */
[----:B------:R-:W-:Y:S02]  /*5d00*/  UIADD3 UR13, UPT, UPT, UR10, -0x4, URZ ;  /* 0xfffffffc0a0d7890 */ /* 0x000fe4000fffe0ff */
[----:B------:R-:W-:Y:S02]  /*5d10*/  ULEA UR12, UR12, UR6, 0x2 ;  /* 0x000000060c0c7291 */ /* 0x000fe4000f8e10ff */
[----:B------:R-:W-:-:S02]  /*5d20*/  UIADD3 UR14, UPT, UPT, UR10, -0x5, URZ ;  /* 0xfffffffb0a0e7890 */ /* 0x000fc4000fffe0ff */
[----:B------:R-:W-:Y:S01]  /*5d30*/  ULEA UR13, UR13, UR6, 0x2 ;  /* 0x000000060d0d7291 */ /* 0x000fe2000f8e10ff */
[----:B------:R-:W3:Y:S01]  /*5d40*/  LDL R24, [UR11] ;  /* 0x0000000bff187983 */ /* 0x000ee20008100800 */
[----:B------:R-:W-:Y:S02]  /*5d50*/  UIADD3 UR11, UPT, UPT, UR10, -0x6, URZ ;  /* 0xfffffffa0a0b7890 */ /* 0x000fe4000fffe0ff */
[----:B------:R-:W-:Y:S01]  /*5d60*/  ULEA UR14, UR14, UR6, 0x2 ;  /* 0x000000060e0e7291 */ /* 0x000fe2000f8e10ff */
[----:B----4-:R-:W4:Y:S01]  /*5d70*/  LDL R26, [UR12] ;  /* 0x0000000cff1a7983 */ /* 0x010f220008100800 */
        /* <DEDUP_REMOVED lines=27> */
[----:B------:R-:W-:Y:S02]  /*5f30*/  ULEA UR12, UR12, UR6, 0x2 ;  /* 0x000000060c0c7291 */ /* 0x000fe4000f8e10ff */
[----:B------:R-:W-:Y:S01]  /*5f40*/  UIADD3 UR10, UPT, UPT, UR10, -0x10, URZ ;  /* 0xfffffff00a0a7890 */ /* 0x000fe2000fffe0ff */
[----:B------:R-:W5:Y:S03]  /*5f50*/  LDL R7, [UR14] ;  /* 0x0000000eff077983 */ /* 0x000f660008100800 */
[----:B------:R-:W-:Y:S01]  /*5f60*/  ULEA UR13, UR10, UR6, 0x2 ;  /* 0x000000060a0d7291 */ /* 0x000fe2000f8e10ff */
[----:B------:R-:W5:Y:S04]  /*5f70*/  LDL R6, [UR11] ;  /* 0x0000000bff067983 */ /* 0x000f680008100800 */
[----:B------:R-:W5:Y:S01]  /*5f80*/  LDL R5, [UR12] ;  /* 0x0000000cff057983 */ /* 0x000f620008100800 */
[----:B--2---:R-:W-:-:S03]  /*5f90*/  FFMA R23, R4, UR15, R23 ;  /* 0x0000000f04177c23 */ /* 0x004fc60008000017 */
[----:B------:R-:W2:Y:S01]  /*5fa0*/  LDL R4, [UR13] ;  /* 0x0000000dff047983 */ /* 0x000ea20008100800 */
[----:B------:R-:W-:-:S04]  /*5fb0*/  UIADD3 UR5, UPT, UPT, UR5, 0x10, URZ ;  /* 0x0000001005057890 */ /* 0x000fc8000fffe0ff */
[----:B------:R-:W-:Y:S01]  /*5fc0*/  UISETP.NE.AND UP0, UPT, UR5, UR20, UPT ;  /* 0x000000140500728c */ /* 0x000fe2000bf05270 */
        /* <DEDUP_REMOVED lines=14> */
[----:B--2---:R-:W-:Y:S01]  /*60b0*/  FFMA R4, R5, UR15, R4 ;  /* 0x0000000f05047c23 */ /* 0x004fe20008000004 */
[----:B------:R-:W-:Y:S06]  /*60c0*/  BRA.U UP0, `(.L_x_63) ;  /* 0xfffffff900f47547 */ /* 0x000fec000b83ffff */
.L_x_62:
[----:B------:R-:W-:Y:S05]  /*60d0*/  BRA.U !UP1, `(.L_x_61) ;  /* 0x0000000509287547 */ /* 0x000fea000b800000 */
[----:B------:R-:W-:Y:S02]  /*60e0*/  UIADD3 UR5, UPT, UPT, UR22, -0x1, URZ ;  /* 0xffffffff16057890 */ /* 0x000fe4000fffe0ff */
[----:B------:R-:W-:Y:S02]  /*60f0*/  UISETP.NE.AND UP0, UPT, UR21, URZ, UPT ;  /* 0x000000ff1500728c */ /* 0x000fe4000bf05270 */
[----:B------:R-:W-:-:S09]  /*6100*/  UISETP.GE.U32.AND UP1, UPT, UR5, 0x7, UPT ;  /* 0x000000070500788c */ /* 0x000fd2000bf26070 */
        /* <DEDUP_REMOVED lines=14> */
[----:B----4-:R-:W4:Y:S01]  /*61f0*/  LDL R8, [UR12] ;  /* 0x0000000cff087983 */ /* 0x010f220008100800 */
        /* <DEDUP_REMOVED lines=18> */
.L_x_64:
        /* <DEDUP_REMOVED lines=15> */
[----:B----4-:R-:W4:Y:S04]  /*6410*/  LDL R8, [UR12] ;  /* 0x0000000cff087983 */ /* 0x010f280008100800 */
[----:B------:R-:W5:Y:S01]  /*6420*/  LDL R10, [UR5] ;  /* 0x00000005ff0a7983 */ /* 0x000f620008100800 */
[----:B--2---:R-:W-:-:S04]  /*6430*/  FFMA R5, R4, UR15, R5 ;  /* 0x0000000f04057c23 */ /* 0x004fc80008000005 */
[----:B---3--:R-:W-:-:S04]  /*6440*/  FFMA R5, R5, UR15, R6 ;  /* 0x0000000f05057c23 */ /* 0x008fc80008000006 */
[----:B----4-:R-:W-:-:S04]  /*6450*/  FFMA R5, R5, UR15, R8 ;  /* 0x0000000f05057c23 */ /* 0x010fc80008000008 */
[----:B-----5:R-:W-:-:S07]  /*6460*/  FFMA R4, R5, UR15, R10 ;  /* 0x0000000f05047c23 */ /* 0x020fce000800000a */
.L_x_65:
[----:B------:R-:W-:Y:S05]  /*6470*/  BRA.U !UP1, `(.L_x_61) ;  /* 0x0000000109407547 */ /* 0x000fea000b800000 */
[----:B------:R-:W-:-:S04]  /*6480*/  UIADD3 UR5, UPT, UPT, UR10, -0x1, URZ ;  /* 0xffffffff0a057890 */ /* 0x000fc8000fffe0ff */
[----:B------:R-:W-:-:S09]  /*6490*/  ULEA UR5, UR5, UR6, 0x2 ;  /* 0x0000000605057291 */ /* 0x000fd2000f8e10ff */
[----:B------:R-:W2:Y:S01]  /*64a0*/  LDL R5, [UR5] ;  /* 0x00000005ff057983 */ /* 0x000ea20008100800 */
[----:B------:R-:W-:Y:S01]  /*64b0*/  UISETP.NE.AND UP0, UPT, UR9, 0x1, UPT ;  /* 0x000000010900788c */ /* 0x000fe2000bf05270 */
[----:B--2---:R-:W-:-:S08]  /*64c0*/  FFMA R4, R4, UR15, R5 ;  /* 0x0000000f04047c23 */ /* 0x004fd00008000005 */
[----:B------:R-:W-:Y:S05]  /*64d0*/  BRA.U !UP0, `(.L_x_61) ;  /* 0x0000000108287547 */ /* 0x000fea000b800000 */
[----:B------:R-:W-:Y:S02]  /*64e0*/  UISETP.NE.AND UP0, UPT, UR9, 0x2, UPT ;  /* 0x000000020900788c */ /* 0x000fe4000bf05270 */
[----:B------:R-:W-:-:S04]  /*64f0*/  UIADD3 UR5, UPT, UPT, UR10, -0x2, URZ ;  /* 0xfffffffe0a057890 */ /* 0x000fc8000fffe0ff */
[----:B------:R-:W-:Y:S01]  /*6500*/  ULEA UR5, UR5, UR6, 0x2 ;  /* 0x0000000605057291 */ /* 0x000fe2000f8e10ff */
[----:B------:R-:W-:-:S04]  /*6510*/  PLOP3.LUT P0, PT, PT, PT, UP0, 0x80, 0x8 ;  /* 0x000000000008781c */ /* 0x000fc80003f0f008 */
[----:B------:R-:W-:-:S04]  /*6520*/  @UP0 UIADD3 UR10, UPT, UPT, UR10, -0x3, URZ ;  /* 0xfffffffd0a0a0890 */ /* 0x000fc8000fffe0ff */
[----:B------:R-:W-:Y:S01]  /*6530*/  @UP0 ULEA UR10, UR10, UR6, 0x2 ;  /* 0x000000060a0a0291 */ /* 0x000fe2000f8e10ff */
[----:B------:R-:W2:Y:S08]  /*6540*/  LDL R5, [UR5] ;  /* 0x00000005ff057983 */ /* 0x000eb00008100800 */
[----:B------:R-:W3:Y:S01]  /*6550*/  @P0 LDL R7, [UR10] ;  /* 0x0000000aff070983 */ /* 0x000ee20008100800 */
[----:B--2---:R-:W-:-:S04]  /*6560*/  FFMA R4, R4, UR15, R5 ;  /* 0x0000000f04047c23 */ /* 0x004fc80008000005 */
[----:B---3--:R-:W-:-:S07]  /*6570*/  @P0 FFMA R4, R4, UR15, R7 ;  /* 0x0000000f04040c23 */ /* 0x008fce0008000007 */
.L_x_61:
[----:B------:R-:W-:Y:S01]  /*6580*/  DMUL R12, R12, R16 ;  /* 0x000000100c0c7228 */ /* 0x000fe20000000000 */
[----:B------:R-:W-:Y:S07]  /*6590*/  BSSY.RECONVERGENT B1, `(.L_x_66) ;  /* 0x000001c000017945 */ /* 0x000fee0003800200 */
[----:B------:R-:W-:-:S08]  /*65a0*/  DMUL R12, R12, R12 ;  /* 0x0000000c0c0c7228 */ /* 0x000fd00000000000 */
[----:B------:R-:W-:-:S08]  /*65b0*/  DFMA R12, R14, R16, -R12 ;  /* 0x000000100e0c722b */ /* 0x000fd0000000080c */
[----:B------:R-:W-:-:S06]  /*65c0*/  DSETP.GEU.AND P0, PT, R12, RZ, PT ;  /* 0x000000ff0c00722a */ /* 0x000fcc0003f0e000 */
[----:B------:R-:W-:Y:S02]  /*65d0*/  FSEL R7, R13, RZ, P0 ;  /* 0x000000ff0d077208 */ /* 0x000fe40000000000 */
[----:B------:R-:W-:Y:S01]  /*65e0*/  FSEL R6, R12, RZ, P0 ;  /* 0x000000ff0c067208 */ /* 0x000fe20000000000 */
[----:B------:R-:W-:Y:S01]  /*65f0*/  IMAD.MOV.U32 R12, RZ, RZ, 0x0 ;  /* 0x00000000ff0c7424 */ /* 0x000fe200078e00ff */
[----:B----4-:R-:W0:Y:S01]  /*6600*/  MUFU.RSQ64H R9, R7 ;  /* 0x0000000700097308 */ /* 0x010e220000001c00 */
[----:B------:R-:W-:Y:S02]  /*6610*/  IADD3 R8, PT, PT, R7, -0x3500000, RZ ;  /* 0xfcb0000007087810 */ /* 0x000fe40007ffe0ff */
[----:B------:R-:W-:Y:S02]  /*6620*/  MOV R13, 0x3fd80000 ;  /* 0x3fd80000000d7802 */ /* 0x000fe40000000f00 */
[----:B------:R-:W-:Y:S02]  /*6630*/  ISETP.GE.U32.AND P0, PT, R8, 0x7ca00000, PT ;  /* 0x7ca000000800780c */ /* 0x000fe40003f06070 */
[----:B0-----:R-:W-:-:S08]  /*6640*/  DMUL R10, R8, R8 ;  /* 0x00000008080a7228 */ /* 0x001fd00000000000 */
        /* <DEDUP_REMOVED lines=9> */
[----:B------:R-:W-:Y:S10]  /*66e0*/  @!P0 BRA `(.L_x_67) ;  /* 0x0000000000188947 */ /* 0x000ff40003800000 */
[----:B------:R-:W-:Y:S02]  /*66f0*/  MOV R10, R20 ;  /* 0x00000014000a7202 */ /* 0x000fe40000000f00 */
[----:B------:R-:W-:Y:S02]  /*6700*/  MOV R9, R15 ;  /* 0x0000000f00097202 */ /* 0x000fe40000000f00 */
[----:B------:R-:W-:-:S07]  /*6710*/  MOV R5, 0x6730 ;  /* 0x0000673000057802 */ /* 0x000fce0000000f00 */
[----:B------:R-:W-:Y:S05]  /*6720*/  CALL.REL.NOINC `($__internal_1_$__cuda_sm20_dsqrt_rn_f64_mediumpath_v1) ;  /* 0x0000000000f47944 */ /* 0x000fea0003c00000 */
[----:B------:R-:W-:Y:S01]  /*6730*/  IMAD.MOV.U32 R18, RZ, RZ, R14 ;  /* 0x000000ffff127224 */ /* 0x000fe200078e000e */
[----:B------:R-:W-:-:S07]  /*6740*/  MOV R19, R15 ;  /* 0x0000000f00137202 */ /* 0x000fce0000000f00 */
.L_x_67:
[----:B------:R-:W-:Y:S05]  /*6750*/  BSYNC.RECONVERGENT B1 ;  /* 0x0000000000017941 */ /* 0x000fea0003800200 */
.L_x_66:
        /* <DEDUP_REMOVED lines=9> */
[----:B------:R0:W-:Y:S02]  /*67f0*/  STG.E desc[UR16][R8.64], R5 ;  /* 0x0000000508007986 */ /* 0x0001e4000c101910 */
.L_x_48:
[----:B------:R-:W-:Y:S05]  /*6800*/  BSYNC.RECONVERGENT B0 ;  /* 0x0000000000007941 */ /* 0x000fea0003800200 */
.L_x_46:
[----:B0-2---:R-:W0:Y:S01]  /*6810*/  LDC.64 R4, c[0x0][0x3d8] ;  /* 0x0000f600ff047b82 */ /* 0x005e220000000a00 */
[----:B------:R-:W1:Y:S01]  /*6820*/  LDCU UR5, c[0x0][0x38c] ;  /* 0x00007180ff0577ac */ /* 0x000e620008000800 */
[----:B------:R-:W-:-:S04]  /*6830*/  UIADD3 UR4, UPT, UPT, UR4, 0x1, URZ ;  /* 0x0000000104047890 */ /* 0x000fc8000fffe0ff */
[----:B-1----:R-:W-:Y:S01]  /*6840*/  UISETP.NE.AND UP0, UPT, UR4, UR5, UPT ;  /* 0x000000050400728c */ /* 0x002fe2000bf05270 */
[----:B0-----:R-:W-:-:S05]  /*6850*/  IMAD.WIDE R4, R3, 0x4, R4 ;  /* 0x0000000403047825 */ /* 0x001fca00078e0204 */
[----:B------:R0:W-:Y:S03]  /*6860*/  STG.E desc[UR16][R4.64], R11 ;  /* 0x0000000b04007986 */ /* 0x0001e6000c101910 */
[----:B------:R-:W-:Y:S05]  /*6870*/  BRA.U UP0, `(.L_x_68) ;  /* 0xffffffdd00247547 */ /* 0x000fea000b83ffff */
[----:B------:R-:W-:Y:S05]  /*6880*/  EXIT ;  /* 0x000000000000794d */ /* 0x000fea0003800000 */
        .weak           $__internal_0_$__cuda_sm20_dblrcp_rn_slowpath_v3
        .type           $__internal_0_$__cuda_sm20_dblrcp_rn_slowpath_v3,@function
        .size           $__internal_0_$__cuda_sm20_dblrcp_rn_slowpath_v3,($__internal_1_$__cuda_sm20_dsqrt_rn_f64_mediumpath_v1 - $__internal_0_$__cuda_sm20_dblrcp_rn_slowpath_v3)
$__internal_0_$__cuda_sm20_dblrcp_rn_slowpath_v3:
[----:B------:R-:W-:-:S14]  /*6890*/  DSETP.GTU.AND P0, PT, |R6|, +INF , PT ;  /* 0x7ff000000600742a */ /* 0x000fdc0003f0c200 */
[----:B------:R-:W-:Y:S05]  /*68a0*/  @P0 BRA `(.L_x_69) ;  /* 0x00000000007c0947 */ /* 0x000fea0003800000 */
[----:B------:R-:W-:-:S04]  /*68b0*/  LOP3.LUT R3, R7, 0x7fffffff, RZ, 0xc0, !PT ;  /* 0x7fffffff07037812 */ /* 0x000fc800078ec0ff */
[----:B------:R-:W-:-:S04]  /*68c0*/  IADD3 R5, PT, PT, R3, -0x1, RZ ;  /* 0xffffffff03057810 */ /* 0x000fc80007ffe0ff */
[----:B------:R-:W-:-:S13]  /*68d0*/  ISETP.GE.U32.AND P0, PT, R5, 0x7fefffff, PT ;  /* 0x7fefffff0500780c */ /* 0x000fda0003f06070 */
[----:B------:R-:W-:Y:S01]  /*68e0*/  @P0 LOP3.LUT R11, R7, 0x7ff00000, RZ, 0x3c, !PT ;  /* 0x7ff00000070b0812 */ /* 0x000fe200078e3cff */
[----:B------:R-:W-:Y:S01]  /*68f0*/  @P0 IMAD.MOV.U32 R10, RZ, RZ, RZ ;  /* 0x000000ffff0a0224 */ /* 0x000fe200078e00ff */
[----:B------:R-:W-:Y:S06]  /*6900*/  @P0 BRA `(.L_x_70) ;  /* 0x00000000006c0947 */ /* 0x000fec0003800000 */
[----:B------:R-:W-:-:S13]  /*6910*/  ISETP.GE.U32.AND P0, PT, R3, 0x1000001, PT ;  /* 0x010000010300780c */ /* 0x000fda0003f06070 */
[----:B------:R-:W-:Y:S05]  /*6920*/  @!P0 BRA `(.L_x_71) ;  /* 0x0000000000348947 */ /* 0x000fea0003800000 */
[----:B------:R-:W-:Y:S02]  /*6930*/  IADD3 R11, PT, PT, R7, -0x3fe00000, RZ ;  /* 0xc0200000070b7810 */ /* 0x000fe40007ffe0ff */
[----:B------:R-:W-:Y:S02]  /*6940*/  MOV R10, R6 ;  /* 0x00000006000a7202 */ /* 0x000fe40000000f00 */
[----:B------:R-:W0:Y:S04]  /*6950*/  MUFU.RCP64H R13, R11 ;  /* 0x0000000b000d7308 */ /* 0x000e280000001800 */
[----:B0-----:R-:W-:-:S08]  /*6960*/  DFMA R14, -R10, R12, 1 ;  /* 0x3ff000000a0e742b */ /* 0x001fd0000000010c */
[----:B------:R-:W-:-:S08]  /*6970*/  DFMA R14, R14, R14, R14 ;  /* 0x0000000e0e0e722b */ /* 0x000fd0000000000e */
[----:B------:R-:W-:-:S08]  /*6980*/  DFMA R14, R12, R14, R12 ;  /* 0x0000000e0c0e722b */ /* 0x000fd0000000000c */
[----:B------:R-:W-:-:S08]  /*6990*/  DFMA R12, -R10, R14, 1 ;  /* 0x3ff000000a0c742b */ /* 0x000fd0000000010e */
[----:B------:R-:W-:-:S08]  /*69a0*/  DFMA R12, R14, R12, R14 ;  /* 0x0000000c0e0c722b */ /* 0x000fd0000000000e */
[----:B------:R-:W-:-:S08]  /*69b0*/  DMUL R12, R12, 2.2250738585072013831e-308 ;  /* 0x001000000c0c7828 */ /* 0x000fd00000000000 */
[----:B------:R-:W-:-:S08]  /*69c0*/  DFMA R6, -R6, R12, 1 ;  /* 0x3ff000000606742b */ /* 0x000fd0000000010c */
[----:B------:R-:W-:-:S08]  /*69d0*/  DFMA R6, R6, R6, R6 ;  /* 0x000000060606722b */ /* 0x000fd00000000006 */
[----:B------:R-:W-:Y:S01]  /*69e0*/  DFMA R10, R12, R6, R12 ;  /* 0x000000060c0a722b */ /* 0x000fe2000000000c */
[----:B------:R-:W-:Y:S10]  /*69f0*/  BRA `(.L_x_70) ;  /* 0x0000000000307947 */ /* 0x000ff40003800000 */
.L_x_71:
[----:B------:R-:W-:Y:S01]  /*6a00*/  DMUL R6, R6, 8.11296384146066816958e+31 ;  /* 0x4690000006067828 */ /* 0x000fe20000000000 */
[----:B------:R-:W-:-:S05]  /*6a10*/  IMAD.MOV.U32 R10, RZ, RZ, R12 ;  /* 0x000000ffff0a7224 */ /* 0x000fca00078e000c */
[----:B------:R-:W0:Y:S02]  /*6a20*/  MUFU.RCP64H R11, R7 ;  /* 0x00000007000b7308 */ /* 0x000e240000001800 */
[----:B0-----:R-:W-:-:S08]  /*6a30*/  DFMA R12, -R6, R10, 1 ;  /* 0x3ff00000060c742b */ /* 0x001fd0000000010a */
[----:B------:R-:W-:-:S08]  /*6a40*/  DFMA R12, R12, R12, R12 ;  /* 0x0000000c0c0c722b */ /* 0x000fd0000000000c */
[----:B------:R-:W-:-:S08]  /*6a50*/  DFMA R12, R10, R12, R10 ;  /* 0x0000000c0a0c722b */ /* 0x000fd0000000000a */
[----:B------:R-:W-:-:S08]  /*6a60*/  DFMA R10, -R6, R12, 1 ;  /* 0x3ff00000060a742b */ /* 0x000fd0000000010c */
[----:B------:R-:W-:-:S08]  /*6a70*/  DFMA R10, R12, R10, R12 ;  /* 0x0000000a0c0a722b */ /* 0x000fd0000000000c */
[----:B------:R-:W-:Y:S01]  /*6a80*/  DMUL R10, R10, 8.11296384146066816958e+31 ;  /* 0x469000000a0a7828 */ /* 0x000fe20000000000 */
[----:B------:R-:W-:Y:S10]  /*6a90*/  BRA `(.L_x_70) ;  /* 0x0000000000087947 */ /* 0x000ff40003800000 */
.L_x_69:
[----:B------:R-:W-:Y:S02]  /*6aa0*/  LOP3.LUT R11, R7, 0x80000, RZ, 0xfc, !PT ;  /* 0x00080000070b7812 */ /* 0x000fe400078efcff */
[----:B------:R-:W-:-:S07]  /*6ab0*/  MOV R10, R6 ;  /* 0x00000006000a7202 */ /* 0x000fce0000000f00 */
.L_x_70:
[----:B------:R-:W-:Y:S01]  /*6ac0*/  MOV R9, 0x0 ;  /* 0x0000000000097802 */ /* 0x000fe20000000f00 */
[----:B------:R-:W-:Y:S01]  /*6ad0*/  IMAD.MOV.U32 R17, RZ, RZ, R11 ;  /* 0x000000ffff117224 */ /* 0x000fe200078e000b */
[----:B------:R-:W-:Y:S02]  /*6ae0*/  MOV R16, R10 ;  /* 0x0000000a00107202 */ /* 0x000fe40000000f00 */
[----:B------:R-:W-:Y:S05]  /*6af0*/  RET.REL.NODEC R8 `(prb_many_series_one_param_f32) ;  /* 0xffffff9408407950 */ /* 0x000fea0003c3ffff */
        .weak           $__internal_1_$__cuda_sm20_dsqrt_rn_f64_mediumpath_v1
        .type           $__internal_1_$__cuda_sm20_dsqrt_rn_f64_mediumpath_v1,@function
        .size           $__internal_1_$__cuda_sm20_dsqrt_rn_f64_mediumpath_v1,(.L_x_112 - $__internal_1_$__cuda_sm20_dsqrt_rn_f64_mediumpath_v1)
$__internal_1_$__cuda_sm20_dsqrt_rn_f64_mediumpath_v1:
[----:B------:R-:W-:Y:S01]  /*6b00*/  ISETP.GE.U32.AND P0, PT, R8, -0x3400000, PT ;  /* 0xfcc000000800780c */ /* 0x000fe20003f06070 */
[----:B------:R-:W-:Y:S01]  /*6b10*/  BSSY.RECONVERGENT B2, `(.L_x_72) ;  /* 0x0000024000027945 */ /* 0x000fe20003800200 */
[----:B------:R-:W-:-:S11]  /*6b20*/  MOV R8, R14 ;  /* 0x0000000e00087202 */ /* 0x000fd60000000f00 */
[----:B------:R-:W-:Y:S05]  /*6b30*/  @!P0 BRA `(.L_x_73) ;  /* 0x0000000000208947 */ /* 0x000fea0003800000 */
[----:B------:R-:W-:-:S10]  /*6b40*/  DFMA.RM R10, R8, R10, R12 ;  /* 0x0000000a080a722b */ /* 0x000fd4000000400c */
[----:B------:R-:W-:-:S05]  /*6b50*/  IADD3 R8, P0, PT, R10, 0x1, RZ ;  /* 0x000000010a087810 */ /* 0x000fca0007f1e0ff */
[----:B------:R-:W-:-:S06]  /*6b60*/  IMAD.X R9, RZ, RZ, R11, P0 ;  /* 0x000000ffff097224 */ /* 0x000fcc00000e060b */
[----:B------:R-:W-:-:S08]  /*6b70*/  DFMA.RP R6, -R10, R8, R6 ;  /* 0x000000080a06722b */ /* 0x000fd00000008106 */
[----:B------:R-:W-:-:S06]  /*6b80*/  DSETP.GT.AND P0, PT, R6, RZ, PT ;  /* 0x000000ff0600722a */ /* 0x000fcc0003f04000 */
[----:B------:R-:W-:Y:S02]  /*6b90*/  FSEL R8, R8, R10, P0 ;  /* 0x0000000a08087208 */ /* 0x000fe40000000000 */
[----:B------:R-:W-:Y:S01]  /*6ba0*/  FSEL R9, R9, R11, P0 ;  /* 0x0000000b09097208 */ /* 0x000fe20000000000 */
[----:B------:R-:W-:Y:S06]  /*6bb0*/  BRA `(.L_x_74) ;  /* 0x0000000000647947 */ /* 0x000fec0003800000 */
.L_x_73:
[----:B------:R-:W-:-:S14]  /*6bc0*/  DSETP.NE.AND P0, PT, R6, RZ, PT ;  /* 0x000000ff0600722a */ /* 0x000fdc0003f05000 */
[----:B------:R-:W-:Y:S05]  /*6bd0*/  @!P0 BRA `(.L_x_75) ;  /* 0x0000000000588947 */ /* 0x000fea0003800000 */
[----:B------:R-:W-:-:S13]  /*6be0*/  ISETP.GE.AND P0, PT, R7, RZ, PT ;  /* 0x000000ff0700720c */ /* 0x000fda0003f06270 */
[----:B------:R-:W-:Y:S02]  /*6bf0*/  @!P0 MOV R8, 0x0 ;  /* 0x0000000000088802 */ /* 0x000fe40000000f00 */
[----:B------:R-:W-:Y:S01]  /*6c00*/  @!P0 MOV R9, 0xfff80000 ;  /* 0xfff8000000098802 */ /* 0x000fe20000000f00 */
[----:B------:R-:W-:Y:S06]  /*6c10*/  @!P0 BRA `(.L_x_74) ;  /* 0x00000000004c8947 */ /* 0x000fec0003800000 */
[----:B------:R-:W-:-:S13]  /*6c20*/  ISETP.GT.AND P0, PT, R7, 0x7fefffff, PT ;  /* 0x7fefffff0700780c */ /* 0x000fda0003f04270 */
[----:B------:R-:W-:Y:S05]  /*6c30*/  @P0 BRA `(.L_x_75) ;  /* 0x0000000000400947 */ /* 0x000fea0003800000 */
[----:B------:R-:W-:Y:S01]  /*6c40*/  DMUL R6, R6, 8.11296384146066816958e+31 ;  /* 0x4690000006067828 */ /* 0x000fe20000000000 */
[----:B------:R-:W-:Y:S02]  /*6c50*/  IMAD.MOV.U32 R10, RZ, RZ, RZ ;  /* 0x000000ffff0a7224 */ /* 0x000fe400078e00ff */
[----:B------:R-:W-:Y:S01]  /*6c60*/  HFMA2 R13, -RZ, RZ, 1.9609375, 0 ;  /* 0x3fd80000ff0d7431 */ /* 0x000fe200000001ff */
[----:B------:R-:W-:Y:S02]  /*6c70*/  MOV R12, 0x0 ;  /* 0x00000000000c7802 */ /* 0x000fe40000000f00 */
[----:B------:R-:W0:Y:S02]  /*6c80*/  MUFU.RSQ64H R11, R7 ;  /* 0x00000007000b7308 */ /* 0x000e240000001c00 */
[----:B0-----:R-:W-:-:S08]  /*6c90*/  DMUL R8, R10, R10 ;  /* 0x0000000a0a087228 */ /* 0x001fd00000000000 */
[----:B------:R-:W-:-:S08]  /*6ca0*/  DFMA R8, R6, -R8, 1 ;  /* 0x3ff000000608742b */ /* 0x000fd00000000808 */
[----:B------:R-:W-:Y:S02]  /*6cb0*/  DFMA R12, R8, R12, 0.5 ;  /* 0x3fe00000080c742b */ /* 0x000fe4000000000c */
[----:B------:R-:W-:-:S08]  /*6cc0*/  DMUL R8, R10, R8 ;  /* 0x000000080a087228 */ /* 0x000fd00000000000 */
[----:B------:R-:W-:-:S08]  /*6cd0*/  DFMA R12, R12, R8, R10 ;  /* 0x000000080c0c722b */ /* 0x000fd0000000000a */
[----:B------:R-:W-:Y:S02]  /*6ce0*/  DMUL R8, R6, R12 ;  /* 0x0000000c06087228 */ /* 0x000fe40000000000 */
[----:B------:R-:W-:-:S06]  /*6cf0*/  VIADD R13, R13, 0xfff00000 ;  /* 0xfff000000d0d7836 */ /* 0x000fcc0000000000 */
[----:B------:R-:W-:-:S08]  /*6d00*/  DFMA R6, R8, -R8, R6 ;  /* 0x800000080806722b */ /* 0x000fd00000000006 */
[----:B------:R-:W-:-:S10]  /*6d10*/  DFMA R8, R12, R6, R8 ;  /* 0x000000060c08722b */ /* 0x000fd40000000008 */
[----:B------:R-:W-:Y:S01]  /*6d20*/  IADD3 R9, PT, PT, R9, -0x3500000, RZ ;  /* 0xfcb0000009097810 */ /* 0x000fe20007ffe0ff */
[----:B------:R-:W-:Y:S06]  /*6d30*/  BRA `(.L_x_74) ;  /* 0x0000000000047947 */ /* 0x000fec0003800000 */
.L_x_75:
[----:B------:R-:W-:-:S11]  /*6d40*/  DADD R8, R6, R6 ;  /* 0x0000000006087229 */ /* 0x000fd60000000006 */
.L_x_74:
[----:B------:R-:W-:Y:S05]  /*6d50*/  BSYNC.RECONVERGENT B2 ;  /* 0x0000000000027941 */ /* 0x000fea0003800200 */
.L_x_72:
[----:B------:R-:W-:Y:S01]  /*6d60*/  HFMA2 R7, -RZ, RZ, 0, 0 ;  /* 0x00000000ff077431 */ /* 0x000fe200000001ff */
[----:B------:R-:W-:Y:S01]  /*6d70*/  MOV R6, R5 ;  /* 0x0000000500067202 */ /* 0x000fe20000000f00 */
[----:B------:R-:W-:Y:S01]  /*6d80*/  IMAD.MOV.U32 R15, RZ, RZ, R9 ;  /* 0x000000ffff0f7224 */ /* 0x000fe200078e0009 */
[----:B------:R-:W-:Y:S02]  /*6d90*/  MOV R14, R8 ;  /* 0x00000008000e7202 */ /* 0x000fe40000000f00 */
[----:B------:R-:W-:Y:S05]  /*6da0*/  RET.REL.NODEC R6 `(prb_many_series_one_param_f32) ;  /* 0xffffff9006947950 */ /* 0x000fea0003c3ffff */
.L_x_76:
[----:B------:R-:W-:-:S00]  /*6db0*/  BRA `(.L_x_76) ;  /* 0xfffffffc00fc7947 */ /* 0x000fc0000383ffff */
[----:B------:R-:W-:-:S00]  /*6dc0*/  NOP ;  /* 0x0000000000007918 */ /* 0x000fc00000000000 */
        /* <DEDUP_REMOVED lines=11> */
.L_x_112:


//--------------------- .text.prb_batch_f32       --------------------------
	.section	.text.prb_batch_f32,"ax",@progbits
	.align	128
        .global         prb_batch_f32
        .type           prb_batch_f32,@function
        .size           prb_batch_f32,(.L_x_114 - prb_batch_f32)
        .other          prb_batch_f32,@"STO_CUDA_ENTRY STV_DEFAULT"
prb_batch_f32:
.text.prb_batch_f32:
[----:B------:R-:W0:Y:S08]  /*0000*/  LDC R1, c[0x0][0x37c] ;  /* 0x0000df00ff017b82 */ /* 0x000e300000000800 */
[----:B------:R-:W1:Y:S01]  /*0010*/  S2UR UR13, SR_CTAID.Y ;  /* 0x00000000000d79c3 */ /* 0x000e620000002600 */
[----:B------:R-:W1:Y:S01]  /*0020*/  LDCU UR4, c[0x0][0x3a8] ;  /* 0x00007500ff0477ac */ /* 0x000e620008000800 */
[----:B0-----:R-:W-:-:S05]  /*0030*/  VIADD R1, R1, 0xffffffa0 ;  /* 0xffffffa001017836 */ /* 0x001fca0000000000 */
[----:B------:R-:W-:Y:S01]  /*0040*/  R2UR UR16, R1 ;  /* 0x00000000011072ca */ /* 0x000fe200000e0000 */
[----:B-1----:R-:W-:-:S06]  /*0050*/  UISETP.GE.AND UP0, UPT, UR13, UR4, UPT ;  /* 0x000000040d00728c */ /* 0x002fcc000bf06270 */
[----:B------:R-:W-:-:S13]  /*0060*/  PLOP3.LUT P0, PT, PT, PT, UP0, 0x80, 0x8 ;  /* 0x000000000008781c */ /* 0x000fda0003f0f008 */
[----:B------:R-:W-:Y:S05]  /*0070*/  @P0 EXIT ;  /* 0x000000000000094d */ /* 0x000fea0003800000 */
[----:B------:R-:W0:Y:S01]  /*0080*/  LDCU.128 UR8, c[0x0][0x390] ;  /* 0x00007200ff0877ac */ /* 0x000e220008000c00 */
[----:B------:R-:W1:Y:S01]  /*0090*/  LDC R0, c[0x0][0x388] ;  /* 0x0000e200ff007b82 */ /* 0x000e620000000800 */
[----:B------:R-:W2:Y:S01]  /*00a0*/  LDCU.64 UR14, c[0x0][0x358] ;  /* 0x00006b00ff0e77ac */ /* 0x000ea20008000a00 */
[----:B0-----:R-:W-:-:S06]  /*00b0*/  UIMAD.WIDE.U32 UR4, UR13, 0x4, UR8 ;  /* 0x000000040d0478a5 */ /* 0x001fcc000f8e0008 */
[----:B------:R-:W-:Y:S02]  /*00c0*/  IMAD.U32 R2, RZ, RZ, UR4 ;  /* 0x00000004ff027e24 */ /* 0x000fe4000f8e00ff */
[----:B------:R-:W-:-:S03]  /*00d0*/  IMAD.U32 R3, RZ, RZ, UR5 ;  /* 0x00000005ff037e24 */ /* 0x000fc6000f8e00ff */
[----:B------:R-:W0:Y:S02]  /*00e0*/  LDCU.64 UR4, c[0x0][0x3d0] ;  /* 0x00007a00ff0477ac */ /* 0x000e240008000a00 */
[----:B--2---:R2:W5:Y:S01]  /*00f0*/  LDG.E.CONSTANT R8, desc[UR14][R2.64] ;  /* 0x0000000e02087981 */ /* 0x004562000c1e9900 */
[----:B0-----:R-:W-:-:S04]  /*0100*/  UISETP.NE.U32.AND UP0, UPT, UR4, URZ, UPT ;  /* 0x000000ff0400728c */ /* 0x001fc8000bf05070 */
[----:B------:R-:W-:Y:S01]  /*0110*/  UISETP.NE.AND.EX UP0, UPT, UR5, URZ, UPT, UP0 ;  /* 0x000000ff0500728c */ /* 0x000fe2000bf05300 */
[----:B------:R-:W0:Y:S05]  /*0120*/  LDCU.64 UR4, c[0x0][0x3a0] ;  /* 0x00007400ff0477ac */ /* 0x000e2a0008000a00 */
[----:B------:R-:W-:-:S05]  /*0130*/  PLOP3.LUT P1, PT, PT, PT, UP0, 0x80, 0x8 ;  /* 0x000000000008781c */ /* 0x000fca0003f2f008 */
[----:B------:R-:W3:Y:S01]  /*0140*/  @UP0 LDCU.64 UR6, c[0x0][0x3d0] ;  /* 0x00007a00ff0607ac */ /* 0x000ee20008000a00 */
[----:B0-----:R-:W-:-:S06]  /*0150*/  UIMAD.WIDE.U32 UR4, UR13, 0x4, UR4 ;  /* 0x000000040d0478a5 */ /* 0x001fcc000f8e0004 */
[----:B------:R-:W-:Y:S02]  /*0160*/  IMAD.U32 R4, RZ, RZ, UR4 ;  /* 0x00000004ff047e24 */ /* 0x000fe4000f8e00ff */
[----:B------:R-:W-:Y:S01]  /*0170*/  IMAD.U32 R5, RZ, RZ, UR5 ;  /* 0x00000005ff057e24 */ /* 0x000fe2000f8e00ff */
[----:B---3--:R-:W-:Y:S01]  /*0180*/  @UP0 UIMAD.WIDE.U32 UR4, UR13, 0x4, UR6 ;  /* 0x000000040d0408a5 */ /* 0x008fe2000f8e0006 */
[----:B-1----:R-:W-:-:S03]  /*0190*/  ISETP.GE.AND P0, PT, R0, 0x1, PT ;  /* 0x000000010000780c */ /* 0x002fc60003f06270 */
[----:B------:R0:W5:Y:S02]  /*01a0*/  LDG.E.CONSTANT R10, desc[UR14][R4.64] ;  /* 0x0000000e040a7981 */ /* 0x000164000c1e9900 */
[----:B--2---:R-:W-:Y:S01]  /*01b0*/  IMAD.U32 R2, RZ, RZ, UR4 ;  /* 0x00000004ff027e24 */ /* 0x004fe2000f8e00ff */
[----:B------:R-:W-:-:S05]  /*01c0*/  MOV R3, UR5 ;  /* 0x0000000500037c02 */ /* 0x000fca0008000f00 */
[----:B------:R0:W5:Y:S01]  /*01d0*/  @P1 LDG.E.CONSTANT R0, desc[UR14][R2.64] ;  /* 0x0000000e02001981 */ /* 0x000162000c1e9900 */
[----:B------:R-:W-:Y:S01]  /*01e0*/  UIMAD.WIDE.U32 UR4, UR13, 0x4, UR10 ;  /* 0x000000040d0478a5 */ /* 0x000fe2000f8e000a */
[----:B------:R-:W-:Y:S11]  /*01f0*/  @!P0 EXIT ;  /* 0x000000000000894d */ /* 0x000ff60003800000 */
[----:B------:R-:W-:Y:S02]  /*0200*/  IMAD.U32 R6, RZ, RZ, UR4 ;  /* 0x00000004ff067e24 */ /* 0x000fe4000f8e00ff */
[----:B------:R-:W-:Y:S01]  /*0210*/  IMAD.U32 R7, RZ, RZ, UR5 ;  /* 0x00000005ff077e24 */ /* 0x000fe2000f8e00ff */
[----:B-----5:R-:W-:Y:S01]  /*0220*/  R2UR UR17, R8 ;  /* 0x00000000081172ca */ /* 0x020fe200000e0000 */
[----:B------:R-:W1:Y:S03]  /*0230*/  LDCU UR4, c[0x0][0x3b8] ;  /* 0x00007700ff0477ac */ /* 0x000e660008000800 */
[----:B------:R-:W2:Y:S01]  /*0240*/  LDG.E.CONSTANT R6, desc[UR14][R6.64] ;  /* 0x0000000e06067981 */ /* 0x000ea2000c1e9900 */
[----:B------:R-:W-:Y:S01]  /*0250*/  I2FP.F32.S32 R10, R10 ;  /* 0x0000000a000a7245 */ /* 0x000fe20000201400 */
[----:B------:R-:W-:Y:S01]  /*0260*/  UMOV UR12, UR13 ;  /* 0x0000000d000c7c82 */ /* 0x000fe20008000000 */
[----:B------:R-:W-:-:S06]  /*0270*/  @P1 R2UR UR12, R0 ;  /* 0x00000000000c12ca */ /* 0x000fcc00000e0000 */
[----:B0-----:R-:W0:Y:S01]  /*0280*/  I2F.F64 R2, UR17 ;  /* 0x0000001100027d12 */ /* 0x001e220008201c00 */
[----:B-1----:R-:W-:-:S07]  /*0290*/  UIMAD UR13, UR13, UR4, URZ ;  /* 0x000000040d0d72a4 */ /* 0x002fce000f8e02ff */
[----:B0-----:R-:W0:Y:S01]  /*02a0*/  MUFU.RCP64H R5, R3 ;  /* 0x0000000300057308 */ /* 0x001e220000001800 */
[----:B------:R-:W-:-:S05]  /*02b0*/  VIADD R4, R3, 0x300402 ;  /* 0x0030040203047836 */ /* 0x000fca0000000000 */
[----:B------:R-:W-:Y:S01]  /*02c0*/  FSETP.GEU.AND P0, PT, |R4|, 5.8789094863358348022e-39, PT ;  /* 0x004004020400780b */ /* 0x000fe20003f0e200 */
[----:B0-----:R-:W-:-:S08]  /*02d0*/  DFMA R8, -R2, R4, 1 ;  /* 0x3ff000000208742b */ /* 0x001fd00000000104 */
[----:B------:R-:W-:-:S08]  /*02e0*/  DFMA R8, R8, R8, R8 ;  /* 0x000000080808722b */ /* 0x000fd00000000008 */
[----:B------:R-:W-:Y:S01]  /*02f0*/  DFMA R8, R4, R8, R4 ;  /* 0x000000080408722b */ /* 0x000fe20000000004 */
[----:B------:R-:W-:-:S05]  /*0300*/  I2FP.F32.S32 R5, UR17 ;  /* 0x0000001100057c45 */ /* 0x000fca0008201400 */
[----:B------:R-:W-:Y:S02]  /*0310*/  FADD R5, R5, -R10 ;  /* 0x8000000a05057221 */ /* 0x000fe40000000000 */
[----:B------:R-:W-:-:S03]  /*0320*/  DFMA R24, -R2, R8, 1 ;  /* 0x3ff000000218742b */ /* 0x000fc60000000108 */
[----:B------:R-:W-:-:S05]  /*0330*/  R2UR UR18, R5 ;  /* 0x00000000051272ca */ /* 0x000fca00000e0000 */
[----:B------:R-:W-:Y:S01]  /*0340*/  DFMA R24, R8, R24, R8 ;  /* 0x000000180818722b */ /* 0x000fe20000000008 */
[----:B--2---:R-:W-:Y:S01]  /*0350*/  VIADD R4, R6, 0x1 ;  /* 0x0000000106047836 */ /* 0x004fe20000000000 */
[----:B------:R-:W-:Y:S09]  /*0360*/  @P0 BRA `(.L_x_77) ;  /* 0x0000000000100947 */ /* 0x000ff20003800000 */
[----:B------:R-:W-:-:S05]  /*0370*/  LOP3.LUT R0, R3, 0x7fffffff, RZ, 0xc0, !PT ;  /* 0x7fffffff03007812 */ /* 0x000fca00078ec0ff */
[----:B------:R-:W-:Y:S01]  /*0380*/  VIADD R10, R0, 0xfff00000 ;  /* 0xfff00000000a7836 */ /* 0x000fe20000000000 */
[----:B------:R-:W-:-:S07]  /*0390*/  MOV R0, 0x3b0 ;  /* 0x000003b000007802 */ /* 0x000fce0000000f00 */
[----:B------:R-:W-:Y:S05]  /*03a0*/  CALL.REL.NOINC `($__internal_2_$__cuda_sm20_dblrcp_rn_slowpath_v3) ;  /* 0x0000002400a87944 */ /* 0x000fea0003c00000 */
.L_x_77:
[C---:B------:R-:W-:Y:S01]  /*03b0*/  LOP3.LUT R0, R4.reuse, 0xf, RZ, 0xc0, !PT ;  /* 0x0000000f04007812 */ /* 0x040fe200078ec0ff */
[----:B------:R-:W-:Y:S01]  /*03c0*/  UIADD3 UR16, UPT, UPT, UR16, 0x40, URZ ;  /* 0x0000004010107890 */ /* 0x000fe2000fffe0ff */
[C---:B------:R-:W-:Y:S01]  /*03d0*/  LOP3.LUT R2, R4.reuse, 0x7, RZ, 0xc0, !PT ;  /* 0x0000000704027812 */ /* 0x040fe200078ec0ff */
[----:B------:R-:W-:Y:S01]  /*03e0*/  UMOV UR4, URZ ;  /* 0x000000ff00047c82 */ /* 0x000fe20008000000 */
[C---:B------:R-:W-:Y:S02]  /*03f0*/  LOP3.LUT R3, R4.reuse, 0xfffffff0, RZ, 0xc0, !PT ;  /* 0xfffffff004037812 */ /* 0x040fe400078ec0ff */
[----:B------:R-:W-:Y:S02]  /*0400*/  LOP3.LUT R4, R4, 0x3, RZ, 0xc0, !PT ;  /* 0x0000000304047812 */ /* 0x000fe400078ec0ff */
[----:B------:R-:W-:Y:S02]  /*0410*/  LOP3.LUT R5, R6, 0x3, RZ, 0xc0, !PT ;  /* 0x0000000306057812 */ /* 0x000fe400078ec0ff */
[----:B------:R-:W-:-:S07]  /*0420*/  PRMT R16, RZ, 0x7610, R16 ;  /* 0x00007610ff107816 */ /* 0x000fce0000000010 */
.L_x_103:
[----:B0-----:R-:W0:Y:S01]  /*0430*/  LDCU UR8, c[0x0][0x38c] ;  /* 0x00007180ff0877ac */ /* 0x001e220008000800 */
[----:B------:R-:W-:Y:S01]  /*0440*/  LOP3.LUT P0, RZ, R16, 0xff, RZ, 0xc0, !PT ;  /* 0x000000ff10ff7812 */ /* 0x000fe2000780c0ff */
[----:B------:R-:W1:Y:S01]  /*0450*/  LDCU UR5, c[0x0][0x388] ;  /* 0x00007100ff0577ac */ /* 0x000e620008000800 */
[----:B------:R-:W2:Y:S11]  /*0460*/  LDCU.64 UR6, c[0x0][0x3c0] ;  /* 0x00007800ff0677ac */ /* 0x000eb60008000a00 */
[----:B------:R-:W-:Y:S01]  /*0470*/  VOTEU.ANY UP1, P0 ;  /* 0x0000000000ff7886 */ /* 0x000fe20000020100 */
[----:B0-----:R-:W-:-:S04]  /*0480*/  UIADD3 UR8, UPT, UPT, UR17, -0x1, UR8 ;  /* 0xffffffff11087890 */ /* 0x001fc8000fffe008 */
[----:B------:R-:W-:Y:S02]  /*0490*/  UISETP.LT.OR UP1, UPT, UR4, UR8, UP1 ;  /* 0x000000080400728c */ /* 0x000fe40008f21670 */
[----:B-1----:R-:W-:Y:S02]  /*04a0*/  UIMAD UR5, UR12, UR5, UR4 ;  /* 0x000000050c0572a4 */ /* 0x002fe4000f8e0204 */
[----:B--2---:R-:W-:Y:S02]  /*04b0*/  UIMAD.WIDE.U32 UR6, UR4, 0x4, UR6 ;  /* 0x00000004040678a5 */ /* 0x004fe4000f8e0006 */
[----:B------:R-:W-:-:S03]  /*04c0*/  UISETP.GE.AND UP0, UPT, UR4, UR8, UPT ;  /* 0x000000080400728c */ /* 0x000fc6000bf06270 */
[----:B----4-:R-:W-:Y:S08]  /*04d0*/  BRA.U UP1, `(.L_x_78) ;  /* 0x0000000101147547 */ /* 0x010ff0000b800000 */
[----:B------:R-:W-:Y:S01]  /*04e0*/  IMAD.U32 R8, RZ, RZ, UR6 ;  /* 0x00000006ff087e24 */ /* 0x000fe2000f8e00ff */
[----:B------:R-:W-:-:S05]  /*04f0*/  MOV R9, UR7 ;  /* 0x0000000700097c02 */ /* 0x000fca0008000f00 */
[----:B------:R-:W2:Y:S02]  /*0500*/  LDG.E.CONSTANT R8, desc[UR14][R8.64] ;  /* 0x0000000e08087981 */ /* 0x000ea4000c1e9900 */
[----:B--2---:R-:W-:-:S13]  /*0510*/  ISETP.GE.AND P0, PT, R8, UR17, PT ;  /* 0x0000001108007c0c */ /* 0x004fda000bf06270 */
[----:B------:R-:W-:Y:S05]  /*0520*/  @P0 BRA `(.L_x_79) ;  /* 0x0000000000640947 */ /* 0x000fea0003800000 */
.L_x_78:
[----:B------:R-:W-:Y:S01]  /*0530*/  PLOP3.LUT P0, PT, PT, PT, UP0, 0x80, 0x8 ;  /* 0x000000000008781c */ /* 0x000fe20003f0f008 */
[----:B------:R-:W-:Y:S01]  /*0540*/  IMAD.U32 R8, RZ, RZ, UR6 ;  /* 0x00000006ff087e24 */ /* 0x000fe2000f8e00ff */
[----:B------:R-:W0:Y:S01]  /*0550*/  LDCU.128 UR8, c[0x0][0x3e0] ;  /* 0x00007c00ff0877ac */ /* 0x000e220008000c00 */
[----:B------:R-:W-:Y:S01]  /*0560*/  IMAD.U32 R9, RZ, RZ, UR7 ;  /* 0x00000007ff097e24 */ /* 0x000fe2000f8e00ff */
[----:B------:R-:W1:Y:S09]  /*0570*/  LDCU.64 UR6, c[0x0][0x3d8] ;  /* 0x00007b00ff0677ac */ /* 0x000e720008000a00 */
[----:B------:R-:W2:Y:S01]  /*0580*/  @P0 LDG.E.CONSTANT R8, desc[UR14][R8.64] ;  /* 0x0000000e08080981 */ /* 0x000ea2000c1e9900 */
[----:B------:R-:W-:Y:S01]  /*0590*/  IMAD.MOV.U32 R17, RZ, RZ, 0x7fffffff ;  /* 0x7fffffffff117424 */ /* 0x000fe200078e00ff */
[----:B0-----:R-:W-:-:S02]  /*05a0*/  UIMAD.WIDE UR8, UR5, 0x4, UR8 ;  /* 0x00000004050878a5 */ /* 0x001fc4000f8e0208 */
[----:B------:R-:W-:Y:S02]  /*05b0*/  UIMAD.WIDE UR10, UR5, 0x4, UR10 ;  /* 0x00000004050a78a5 */ /* 0x000fe4000f8e020a */
[----:B-1----:R-:W-:Y:S02]  /*05c0*/  UIMAD.WIDE UR6, UR5, 0x4, UR6 ;  /* 0x00000004050678a5 */ /* 0x002fe4000f8e0206 */
[----:B------:R-:W-:Y:S01]  /*05d0*/  IMAD.U32 R12, RZ, RZ, UR8 ;  /* 0x00000008ff0c7e24 */ /* 0x000fe2000f8e00ff */
[----:B------:R-:W-:Y:S01]  /*05e0*/  MOV R13, UR9 ;  /* 0x00000009000d7c02 */ /* 0x000fe20008000f00 */
[----:B------:R-:W-:Y:S02]  /*05f0*/  IMAD.U32 R14, RZ, RZ, UR10 ;  /* 0x0000000aff0e7e24 */ /* 0x000fe4000f8e00ff */
[----:B------:R-:W-:Y:S02]  /*0600*/  IMAD.U32 R10, RZ, RZ, UR6 ;  /* 0x00000006ff0a7e24 */ /* 0x000fe4000f8e00ff */
[----:B------:R-:W-:-:S02]  /*0610*/  IMAD.U32 R11, RZ, RZ, UR7 ;  /* 0x00000007ff0b7e24 */ /* 0x000fc4000f8e00ff */
[----:B------:R-:W-:-:S03]  /*0620*/  IMAD.U32 R15, RZ, RZ, UR11 ;  /* 0x0000000bff0f7e24 */ /* 0x000fc6000f8e00ff */
[----:B------:R0:W-:Y:S04]  /*0630*/  STG.E desc[UR14][R10.64], R17 ;  /* 0x000000110a007986 */ /* 0x0001e8000c10190e */
[----:B------:R0:W-:Y:S04]  /*0640*/  STG.E desc[UR14][R12.64], R17 ;  /* 0x000000110c007986 */ /* 0x0001e8000c10190e */
[----:B------:R0:W-:Y:S01]  /*0650*/  STG.E desc[UR14][R14.64], R17 ;  /* 0x000000110e007986 */ /* 0x0001e2000c10190e */
[----:B--2---:R-:W-:-:S13]  /*0660*/  @P0 R2UR UR5, R8 ;  /* 0x00000000080502ca */ /* 0x004fda00000e0000 */
[----:B------:R-:W-:-:S06]  /*0670*/  @UP0 UISETP.GE.AND UP0, UPT, UR5, UR17, UPT ;  /* 0x000000110500028c */ /* 0x000fcc000bf06270 */
[----:B------:R-:W-:-:S04]  /*0680*/  PLOP3.LUT P1, PT, PT, PT, UP0, 0x80, 0x8 ;  /* 0x000000000008781c */ /* 0x000fc80003f2f008 */
[----:B------:R-:W-:-:S04]  /*0690*/  @P0 SEL R7, R16, 0x1, P1 ;  /* 0x0000000110070807 */ /* 0x000fc80000800000 */
[----:B------:R-:W-:Y:S01]  /*06a0*/  @P0 PRMT R16, R7, 0x7610, R16 ;  /* 0x0000761007100816 */ /* 0x000fe20000000010 */
[----:B0-----:R-:W-:Y:S06]  /*06b0*/  BRA `(.L_x_80) ;  /* 0x0000002000d07947 */ /* 0x001fec0003800000 */
.L_x_79:
[----:B------:R0:W-:Y:S01]  /*06c0*/  STL.128 [R1], RZ ;  /* 0x000000ff01007387 */ /* 0x0001e20000100c00 */
[----:B------:R-:W-:Y:S01]  /*06d0*/  UISETP.GE.AND UP0, UPT, UR17, 0x1, UPT ;  /* 0x000000011100788c */ /* 0x000fe2000bf06270 */
[----:B------:R-:W-:Y:S02]  /*06e0*/  CS2R R22, SRZ ;  /* 0x0000000000167805 */ /* 0x000fe4000001ff00 */
[----:B------:R-:W-:Y:S01]  /*06f0*/  CS2R R20, SRZ ;  /* 0x0000000000147805 */ /* 0x000fe2000001ff00 */
[----:B------:R0:W-:Y:S04]  /*0700*/  STL.128 [R1+0x10], RZ ;  /* 0x000010ff01007387 */ /* 0x0001e80000100c00 */
[----:B------:R0:W-:Y:S04]  /*0710*/  STL.128 [R1+0x20], RZ ;  /* 0x000020ff01007387 */ /* 0x0001e80000100c00 */
[----:B------:R0:W-:Y:S01]  /*0720*/  STL.128 [R1+0x30], RZ ;  /* 0x000030ff01007387 */ /* 0x0001e20000100c00 */
[----:B------:R-:W-:Y:S05]  /*0730*/  BRA.U !UP0, `(.L_x_81) ;  /* 0x0000000908c07547 */ /* 0x000fea000b800000 */
[----:B------:R-:W-:Y:S02]  /*0740*/  CS2R R30, SRZ ;  /* 0x00000000001e7805 */ /* 0x000fe4000001ff00 */
[----:B------:R-:W-:Y:S02]  /*0750*/  CS2R R20, SRZ ;  /* 0x0000000000147805 */ /* 0x000fe4000001ff00 */
[----:B------:R-:W-:Y:S01]  /*0760*/  CS2R R22, SRZ ;  /* 0x0000000000167805 */ /* 0x000fe2000001ff00 */
[----:B------:R-:W-:-:S06]  /*0770*/  UMOV UR5, 0x1 ;  /* 0x0000000100057882 */ /* 0x000fcc0000000000 */
.L_x_89:
[----:B-1----:R-:W1:Y:S01]  /*0780*/  LDCU.64 UR6, c[0x0][0x380] ;  /* 0x00007000ff0677ac */ /* 0x002e620008000a00 */
[----:B------:R-:W-:-:S04]  /*0790*/  UIADD3 UR8, UPT, UPT, UR5, UR4, -UR17 ;  /* 0x0000000405087290 */ /* 0x000fc8000fffe811 */
[----:B-1----:R-:W-:-:S06]  /*07a0*/  UIMAD.WIDE UR6, UR8, 0x4, UR6 ;  /* 0x00000004080678a5 */ /* 0x002fcc000f8e0206 */
[----:B---3--:R-:W-:Y:S02]  /*07b0*/  IMAD.U32 R8, RZ, RZ, UR6 ;  /* 0x00000006ff087e24 */ /* 0x008fe4000f8e00ff */
[----:B------:R-:W-:-:S05]  /*07c0*/  IMAD.U32 R9, RZ, RZ, UR7 ;  /* 0x00000007ff097e24 */ /* 0x000fca000f8e00ff */
[----:B--2---:R-:W2:Y:S01]  /*07d0*/  LDG.E.CONSTANT R8, desc[UR14][R8.64] ;  /* 0x0000000e08087981 */ /* 0x004ea2000c1e9900 */
[----:B------:R-:W-:Y:S01]  /*07e0*/  ISETP.GE.AND P0, PT, R6, 0x1, PT ;  /* 0x000000010600780c */ /* 0x000fe20003f06270 */
[----:B------:R-:W-:Y:S01]  /*07f0*/  UMOV UR6, UR5 ;  /* 0x0000000500067c82 */ /* 0x000fe20008000000 */
[----:B------:R-:W-:Y:S02]  /*0800*/  UIADD3 UR5, UPT, UPT, UR5, 0x1, URZ ;  /* 0x0000000105057890 */ /* 0x000fe4000fffe0ff */
[----:B------:R-:W-:Y:S01]  /*0810*/  UISETP.NE.AND UP0, UPT, UR6, UR17, UPT ;  /* 0x000000110600728c */ /* 0x000fe2000bf05270 */
[----:B--2---:R-:W1:Y:S02]  /*0820*/  F2F.F64.F32 R18, R8 ;  /* 0x0000000800127310 */ /* 0x004e640000201800 */
[----:B-1----:R-:W-:-:S06]  /*0830*/  DADD R30, R18, R30 ;  /* 0x00000000121e7229 */ /* 0x002fcc000000001e */
[----:B------:R-:W-:Y:S05]  /*0840*/  @!P0 BRA `(.L_x_82) ;  /* 0x00000008006c8947 */ /* 0x000fea0003800000 */
[----:B------:R-:W1:Y:S01]  /*0850*/  I2F.F64.U32 R26, UR6 ;  /* 0x00000006001a7d12 */ /* 0x000e620008201800 */
[----:B------:R-:W-:Y:S01]  /*0860*/  ISETP.GE.U32.AND P0, PT, R6, 0x4, PT ;  /* 0x000000040600780c */ /* 0x000fe20003f06070 */
[----:B------:R-:W-:Y:S02]  /*0870*/  IMAD.MOV.U32 R16, RZ, RZ, 0x1 ;  /* 0x00000001ff107424 */ /* 0x000fe400078e00ff */
[----:B-1----:R-:W-:Y:S01]  /*0880*/  IMAD.MOV.U32 R28, RZ, RZ, R26 ;  /* 0x000000ffff1c7224 */ /* 0x002fe200078e001a */
[----:B------:R-:W-:-:S09]  /*0890*/  MOV R29, R27 ;  /* 0x0000001b001d7202 */ /* 0x000fd20000000f00 */
[----:B------:R-:W-:Y:S05]  /*08a0*/  @!P0 BRA `(.L_x_83) ;  /* 0x00000008000c8947 */ /* 0x000fea0003800000 */
[----:B------:R-:W-:Y:S01]  /*08b0*/  LOP3.LUT R17, R6, 0x7ffffffc, RZ, 0xc0, !PT ;  /* 0x7ffffffc06117812 */ /* 0x000fe200078ec0ff */
[----:B------:R-:W-:Y:S02]  /*08c0*/  VIADD R7, R1, 0x10 ;  /* 0x0000001001077836 */ /* 0x000fe40000000000 */
[----:B------:R-:W-:Y:S02]  /*08d0*/  IMAD.MOV.U32 R16, RZ, RZ, RZ ;  /* 0x000000ffff107224 */ /* 0x000fe400078e00ff */
[----:B------:R-:W-:Y:S02]  /*08e0*/  IMAD.MOV R17, RZ, RZ, -R17 ;  /* 0x000000ffff117224 */ /* 0x000fe400078e0a11 */
[----:B------:R-:W-:Y:S02]  /*08f0*/  IMAD.MOV.U32 R28, RZ, RZ, R26 ;  /* 0x000000ffff1c7224 */ /* 0x000fe400078e001a */
[----:B------:R-:W-:Y:S01]  /*0900*/  IMAD.MOV.U32 R29, RZ, RZ, R27 ;  /* 0x000000ffff1d7224 */ /* 0x000fe200078e001b */
[----:B------:R-:W-:-:S13]  /*0910*/  ISETP.GE.AND P0, PT, R17, RZ, PT ;  /* 0x000000ff1100720c */ /* 0x000fda0003f06270 */
[----:B------:R-:W-:Y:S05]  /*0920*/  @P0 BRA `(.L_x_84) ;  /* 0x00000004009c0947 */ /* 0x000fea0003800000 */
[----:B------:R-:W-:Y:S01]  /*0930*/  IMAD.MOV R8, RZ, RZ, -R17 ;  /* 0x000000ffff087224 */ /* 0x000fe200078e0a11 */
[----:B------:R-:W-:-:S04]  /*0940*/  PLOP3.LUT P0, PT, PT, PT, PT, 0x80, 0x8 ;  /* 0x000000000008781c */ /* 0x000fc80003f0f070 */
[----:B------:R-:W-:-:S13]  /*0950*/  ISETP.GT.AND P1, PT, R8, 0xc, PT ;  /* 0x0000000c0800780c */ /* 0x000fda0003f24270 */
[----:B------:R-:W-:Y:S05]  /*0960*/  @!P1 BRA `(.L_x_85) ;  /* 0x0000000000f89947 */ /* 0x000fea0003800000 */
[----:B------:R-:W-:-:S13]  /*0970*/  PLOP3.LUT P0, PT, PT, PT, PT, 0x8, 0x80 ;  /* 0x000000000080781c */ /* 0x000fda0003f0e170 */
.L_x_86:
[----:B------:R-:W2:Y:S01]  /*0980*/  LDL.128 R8, [R7] ;  /* 0x0000000007087983 */ /* 0x000ea20000100c00 */
[----:B------:R-:W-:-:S03]  /*0990*/  DMUL R12, R26, R28 ;  /* 0x0000001c1a0c7228 */ /* 0x000fc60000000000 */
[----:B------:R-:W3:Y:S04]  /*09a0*/  LDL.64 R32, [R7+0x10] ;  /* 0x0000100007207983 */ /* 0x000ee80000100a00 */
[----:B------:R-:W4:Y:S01]  /*09b0*/  LDL.64 R36, [R7+0x18] ;  /* 0x0000180007247983 */ /* 0x000f220000100a00 */
[-C--:B------:R-:W-:Y:S02]  /*09c0*/  DMUL R34, R26, R12.reuse ;  /* 0x0000000c1a227228 */ /* 0x080fe40000000000 */
[C---:B--2---:R-:W-:Y:S01]  /*09d0*/  DFMA R8, R18.reuse, R12, R8 ;  /* 0x0000000c1208722b */ /* 0x044fe20000000008 */
[----:B------:R-:W2:Y:S05]  /*09e0*/  LDL.128 R12, [R7+0x20] ;  /* 0x00002000070c7983 */ /* 0x000eaa0000100c00 */
[----:B------:R-:W-:-:S07]  /*09f0*/  DFMA R10, R18, R34, R10 ;  /* 0x00000022120a722b */ /* 0x000fce000000000a */
[----:B------:R1:W-:Y:S02]  /*0a00*/  STL.128 [R7], R8 ;  /* 0x0000000807007387 */ /* 0x0003e40000100c00 */
[----:B-1----:R-:W-:-:S08]  /*0a10*/  DMUL R8, R26, R34 ;  /* 0x000000221a087228 */ /* 0x002fd00000000000 */
[-C--:B---3--:R-:W-:Y:S02]  /*0a20*/  DFMA R34, R18, R8.reuse, R32 ;  /* 0x000000081222722b */ /* 0x088fe40000000020 */
[----:B------:R-:W-:-:S08]  /*0a30*/  DMUL R8, R26, R8 ;  /* 0x000000081a087228 */ /* 0x000fd00000000000 */
[-C--:B----4-:R-:W-:Y:S02]  /*0a40*/  DFMA R32, R18, R8.reuse, R36 ;  /* 0x000000081220722b */ /* 0x090fe40000000024 */
[----:B------:R-:W-:Y:S01]  /*0a50*/  DMUL R36, R26, R8 ;  /* 0x000000081a247228 */ /* 0x000fe20000000000 */
[----:B------:R1:W-:Y:S04]  /*0a60*/  STL.64 [R7+0x10], R34 ;  /* 0x0000102207007387 */ /* 0x0003e80000100a00 */
[----:B------:R-:W3:Y:S04]  /*0a70*/  LDL.128 R8, [R7+0x40] ;  /* 0x0000400007087983 */ /* 0x000ee80000100c00 */
[----:B-1----:R-:W4:Y:S04]  /*0a80*/  LDL.64 R34, [R7+0x30] ;  /* 0x0000300007227983 */ /* 0x002f280000100a00 */
[----:B------:R1:W-:Y:S04]  /*0a90*/  STL.64 [R7+0x18], R32 ;  /* 0x0000182007007387 */ /* 0x0003e80000100a00 */
[----:B-1----:R-:W5:Y:S01]  /*0aa0*/  LDL.64 R32, [R7+0x50] ;  /* 0x0000500007207983 */ /* 0x002f620000100a00 */
[----:B--2---:R-:W-:-:S02]  /*0ab0*/  DFMA R12, R18, R36, R12 ;  /* 0x00000024120c722b */ /* 0x004fc4000000000c */
[----:B------:R-:W-:-:S08]  /*0ac0*/  DMUL R36, R26, R36 ;  /* 0x000000241a247228 */ /* 0x000fd00000000000 */
[----:B------:R-:W-:-:S07]  /*0ad0*/  DFMA R14, R18, R36, R14 ;  /* 0x00000024120e722b */ /* 0x000fce000000000e */
[----:B------:R1:W-:Y:S04]  /*0ae0*/  STL.128 [R7+0x20], R12 ;  /* 0x0000200c07007387 */ /* 0x0003e80000100c00 */
[----:B-1----:R-:W2:Y:S01]  /*0af0*/  LDL.64 R12, [R7+0x38] ;  /* 0x00003800070c7983 */ /* 0x002ea20000100a00 */
[----:B------:R-:W-:-:S08]  /*0b00*/  DMUL R36, R26, R36 ;  /* 0x000000241a247228 */ /* 0x000fd00000000000 */
[-C--:B----4-:R-:W-:Y:S02]  /*0b10*/  DFMA R14, R18, R36.reuse, R34 ;  /* 0x00000024120e722b */ /* 0x090fe40000000022 */
[----:B------:R-:W-:-:S05]  /*0b20*/  DMUL R34, R26, R36 ;  /* 0x000000241a227228 */ /* 0x000fca0000000000 */
[----:B------:R1:W-:Y:S03]  /*0b30*/  STL.64 [R7+0x30], R14 ;  /* 0x0000300e07007387 */ /* 0x0003e60000100a00 */
[-C--:B--2---:R-:W-:Y:S02]  /*0b40*/  DFMA R36, R18, R34.reuse, R12 ;  /* 0x000000221224722b */ /* 0x084fe4000000000c */
[----:B------:R-:W-:Y:S01]  /*0b50*/  DMUL R34, R26, R34 ;  /* 0x000000221a227228 */ /* 0x000fe20000000000 */
[----:B-1----:R-:W2:Y:S07]  /*0b60*/  LDL.128 R12, [R7+0x60] ;  /* 0x00006000070c7983 */ /* 0x002eae0000100c00 */
[----:B---3--:R-:W-:-:S02]  /*0b70*/  DFMA R8, R18, R34, R8 ;  /* 0x000000221208722b */ /* 0x008fc40000000008 */
[----:B------:R-:W-:-:S08]  /*0b80*/  DMUL R34, R26, R34 ;  /* 0x000000221a227228 */ /* 0x000fd00000000000 */
[----:B------:R-:W-:-:S07]  /*0b90*/  DFMA R10, R18, R34, R10 ;  /* 0x00000022120a722b */ /* 0x000fce000000000a */
[----:B------:R1:W-:Y:S04]  /*0ba0*/  STL.128 [R7+0x40], R8 ;  /* 0x0000400807007387 */ /* 0x0003e80000100c00 */
[----:B-1----:R-:W3:Y:S01]  /*0bb0*/  LDL.64 R8, [R7+0x58] ;  /* 0x0000580007087983 */ /* 0x002ee20000100a00 */
[----:B------:R-:W-:-:S03]  /*0bc0*/  DMUL R10, R26, R34 ;  /* 0x000000221a0a7228 */ /* 0x000fc60000000000 */
[----:B------:R-:W4:Y:S05]  /*0bd0*/  LDL.64 R34, [R7+-0x8] ;  /* 0xfffff80007227983 */ /* 0x000f2a0000100a00 */
[----:B-----5:R-:W-:-:S07]  /*0be0*/  DFMA R32, R18, R10, R32 ;  /* 0x0000000a1220722b */ /* 0x020fce0000000020 */
[----:B------:R1:W-:Y:S04]  /*0bf0*/  STL.64 [R7+0x50], R32 ;  /* 0x0000502007007387 */ /* 0x0003e80000100a00 */
[----:B-1----:R-:W5:Y:S01]  /*0c00*/  LDL.64 R32, [R7+0x70] ;  /* 0x0000700007207983 */ /* 0x002f620000100a00 */
[----:B------:R-:W-:Y:S01]  /*0c10*/  DMUL R10, R26, R10 ;  /* 0x0000000a1a0a7228 */ /* 0x000fe20000000000 */
[----:B------:R-:W-:-:S04]  /*0c20*/  IADD3 R17, PT, PT, R17, 0x10, RZ ;  /* 0x0000001011117810 */ /* 0x000fc80007ffe0ff */
[----:B------:R-:W-:Y:S01]  /*0c30*/  ISETP.GE.AND P1, PT, R17, -0xc, PT ;  /* 0xfffffff41100780c */ /* 0x000fe20003f26270 */
[----:B------:R-:W-:Y:S01]  /*0c40*/  STL.64 [R7+0x38], R36 ;  /* 0x0000382407007387 */ /* 0x000fe20000100a00 */
[----:B------:R-:W-:Y:S01]  /*0c50*/  VIADD R16, R16, 0x10 ;  /* 0x0000001010107836 */ /* 0x000fe20000000000 */
[-C--:B---3--:R-:W-:Y:S02]  /*0c60*/  DFMA R8, R18, R10.reuse, R8 ;  /* 0x0000000a1208722b */ /* 0x088fe40000000008 */
[----:B------:R-:W-:-:S08]  /*0c70*/  DMUL R10, R26, R10 ;  /* 0x0000000a1a0a7228 */ /* 0x000fd00000000000 */
[-C--:B--2---:R-:W-:Y:S02]  /*0c80*/  DFMA R12, R18, R10.reuse, R12 ;  /* 0x0000000a120c722b */ /* 0x084fe4000000000c */
[----:B------:R-:W-:-:S08]  /*0c90*/  DMUL R10, R26, R10 ;  /* 0x0000000a1a0a7228 */ /* 0x000fd00000000000 */
[-C--:B------:R-:W-:Y:S02]  /*0ca0*/  DFMA R14, R18, R10.reuse, R14 ;  /* 0x0000000a120e722b */ /* 0x080fe4000000000e */
[----:B------:R-:W-:Y:S02]  /*0cb0*/  DMUL R10, R26, R10 ;  /* 0x0000000a1a0a7228 */ /* 0x000fe40000000000 */
[----:B----4-:R-:W-:-:S06]  /*0cc0*/  DFMA R34, R18, R28, R34 ;  /* 0x0000001c1222722b */ /* 0x010fcc0000000022 */
[-C--:B-----5:R-:W-:Y:S01]  /*0cd0*/  DFMA R32, R18, R10.reuse, R32 ;  /* 0x0000000a1220722b */ /* 0x0a0fe20000000020 */
[----:B------:R-:W-:Y:S01]  /*0ce0*/  STL.128 [R7+0x60], R12 ;  /* 0x0000600c07007387 */ /* 0x000fe20000100c00 */
[----:B------:R-:W-:-:S03]  /*0cf0*/  DMUL R28, R26, R10 ;  /* 0x0000000a1a1c7228 */ /* 0x000fc60000000000 */
[----:B------:R-:W-:Y:S04]  /*0d00*/  STL.64 [R7+0x58], R8 ;  /* 0x0000580807007387 */ /* 0x000fe80000100a00 */
[----:B------:R-:W-:Y:S04]  /*0d10*/  STL.64 [R7+-0x8], R34 ;  /* 0xfffff82207007387 */ /* 0x000fe80000100a00 */
[----:B------:R1:W-:Y:S02]  /*0d20*/  STL.64 [R7+0x70], R32 ;  /* 0x0000702007007387 */ /* 0x0003e40000100a00 */
[----:B-1----:R-:W-:Y:S01]  /*0d30*/  VIADD R7, R7, 0x80 ;  /* 0x0000008007077836 */ /* 0x002fe20000000000 */
[----:B------:R-:W-:Y:S06]  /*0d40*/  @!P1 BRA `(.L_x_86) ;  /* 0xfffffffc000c9947 */ /* 0x000fec000383ffff */
.L_x_85:
[----:B------:R-:W-:-:S05]  /*0d50*/  IMAD.MOV R8, RZ, RZ, -R17 ;  /* 0x000000ffff087224 */ /* 0x000fca00078e0a11 */
[----:B------:R-:W-:-:S13]  /*0d60*/  ISETP.GT.AND P1, PT, R8, 0x4, PT ;  /* 0x000000040800780c */ /* 0x000fda0003f24270 */
[----:B------:R-:W-:Y:S05]  /*0d70*/  @!P1 BRA `(.L_x_87) ;  /* 0x0000000000809947 */ /* 0x000fea0003800000 */
[----:B------:R-:W2:Y:S04]  /*0d80*/  LDL.128 R8, [R7] ;  /* 0x0000000007087983 */ /* 0x000ea80000100c00 */
[----:B------:R-:W3:Y:S01]  /*0d90*/  LDL.64 R32, [R7+0x10] ;  /* 0x0000100007207983 */ /* 0x000ee20000100a00 */
[----:B------:R-:W-:-:S03]  /*0da0*/  DMUL R12, R26, R28 ;  /* 0x0000001c1a0c7228 */ /* 0x000fc60000000000 */
[----:B------:R-:W4:Y:S05]  /*0db0*/  LDL.64 R36, [R7+0x18] ;  /* 0x0000180007247983 */ /* 0x000f2a0000100a00 */
[-C--:B------:R-:W-:Y:S02]  /*0dc0*/  DMUL R34, R26, R12.reuse ;  /* 0x0000000c1a227228 */ /* 0x080fe40000000000 */
[----:B--2---:R-:W-:-:S06]  /*0dd0*/  DFMA R8, R18, R12, R8 ;  /* 0x0000000c1208722b */ /* 0x004fcc0000000008 */
[-C--:B------:R-:W-:Y:S01]  /*0de0*/  DFMA R10, R18, R34.reuse, R10 ;  /* 0x00000022120a722b */ /* 0x080fe2000000000a */
[----:B------:R-:W2:Y:S06]  /*0df0*/  LDL.128 R12, [R7+0x20] ;  /* 0x00002000070c7983 */ /* 0x000eac0000100c00 */
[----:B------:R1:W-:Y:S02]  /*0e00*/  STL.128 [R7], R8 ;  /* 0x0000000807007387 */ /* 0x0003e40000100c00 */
[----:B-1----:R-:W-:Y:S02]  /*0e10*/  DMUL R8, R26, R34 ;  /* 0x000000221a087228 */ /* 0x002fe40000000000 */
[----:B------:R-:W5:Y:S06]  /*0e20*/  LDL.64 R34, [R7+-0x8] ;  /* 0xfffff80007227983 */ /* 0x000f6c0000100a00 */
[----:B---3--:R-:W-:-:S07]  /*0e30*/  DFMA R32, R18, R8, R32 ;  /* 0x000000081220722b */ /* 0x008fce0000000020 */
[----:B------:R1:W-:Y:S04]  /*0e40*/  STL.64 [R7+0x10], R32 ;  /* 0x0000102007007387 */ /* 0x0003e80000100a00 */
[----:B-1----:R-:W3:Y:S01]  /*0e50*/  LDL.64 R32, [R7+0x30] ;  /* 0x0000300007207983 */ /* 0x002ee20000100a00 */
[----:B------:R-:W-:-:S08]  /*0e60*/  DMUL R8, R26, R8 ;  /* 0x000000081a087228 */ /* 0x000fd00000000000 */
[-C--:B----4-:R-:W-:Y:S02]  /*0e70*/  DFMA R36, R18, R8.reuse, R36 ;  /* 0x000000081224722b */ /* 0x090fe40000000024 */
[----:B------:R-:W-:Y:S01]  /*0e80*/  DMUL R8, R26, R8 ;  /* 0x000000081a087228 */ /* 0x000fe20000000000 */
[----:B------:R-:W-:Y:S01]  /*0e90*/  PLOP3.LUT P0, PT, PT, PT, PT, 0x8, 0x80 ;  /* 0x000000000080781c */ /* 0x000fe20003f0e170 */
[----:B------:R-:W-:Y:S02]  /*0ea0*/  VIADD R17, R17, 0x8 ;  /* 0x0000000811117836 */ /* 0x000fe40000000000 */
[----:B------:R-:W-:Y:S01]  /*0eb0*/  VIADD R16, R16, 0x8 ;  /* 0x0000000810107836 */ /* 0x000fe20000000000 */
[----:B------:R-:W-:Y:S03]  /*0ec0*/  STL.64 [R7+0x18], R36 ;  /* 0x0000182407007387 */ /* 0x000fe60000100a00 */
[----:B--2---:R-:W-:-:S02]  /*0ed0*/  DFMA R12, R18, R8, R12 ;  /* 0x00000008120c722b */ /* 0x004fc4000000000c */
[----:B------:R-:W-:-:S08]  /*0ee0*/  DMUL R8, R26, R8 ;  /* 0x000000081a087228 */ /* 0x000fd00000000000 */
[-C--:B------:R-:W-:Y:S02]  /*0ef0*/  DFMA R14, R18, R8.reuse, R14 ;  /* 0x00000008120e722b */ /* 0x080fe4000000000e */
[----:B------:R-:W-:-:S05]  /*0f00*/  DMUL R8, R26, R8 ;  /* 0x000000081a087228 */ /* 0x000fca0000000000 */
[----:B------:R-:W-:Y:S01]  /*0f10*/  STL.128 [R7+0x20], R12 ;  /* 0x0000200c07007387 */ /* 0x000fe20000100c00 */
[----:B-----5:R-:W-:Y:S02]  /*0f20*/  DFMA R34, R18, R28, R34 ;  /* 0x0000001c1222722b */ /* 0x020fe40000000022 */
[----:B------:R-:W-:-:S05]  /*0f30*/  DMUL R28, R26, R8 ;  /* 0x000000081a1c7228 */ /* 0x000fca0000000000 */
[----:B------:R-:W-:Y:S01]  /*0f40*/  STL.64 [R7+-0x8], R34 ;  /* 0xfffff82207007387 */ /* 0x000fe20000100a00 */
[----:B---3--:R-:W-:-:S07]  /*0f50*/  DFMA R32, R18, R8, R32 ;  /* 0x000000081220722b */ /* 0x008fce0000000020 */
[----:B------:R1:W-:Y:S02]  /*0f60*/  STL.64 [R7+0x30], R32 ;  /* 0x0000302007007387 */ /* 0x0003e40000100a00 */
[----:B-1----:R-:W-:-:S07]  /*0f70*/  VIADD R7, R7, 0x40 ;  /* 0x0000004007077836 */ /* 0x002fce0000000000 */
.L_x_87:
[----:B------:R-:W-:-:S13]  /*0f80*/  ISETP.NE.OR P0, PT, R17, RZ, P0 ;  /* 0x000000ff1100720c */ /* 0x000fda0000705670 */
[----:B------:R-:W-:Y:S05]  /*0f90*/  @!P0 BRA `(.L_x_88) ;  /* 0x00000000004c8947 */ /* 0x000fea0003800000 */
.L_x_84:
[----:B------:R-:W2:Y:S04]  /*0fa0*/  LDL.128 R8, [R7] ;  /* 0x0000000007087983 */ /* 0x000ea80000100c00 */
[----:B------:R-:W3:Y:S04]  /*0fb0*/  LDL.64 R14, [R7+-0x8] ;  /* 0xfffff800070e7983 */ /* 0x000ee80000100a00 */
[----:B------:R-:W4:Y:S01]  /*0fc0*/  LDL.64 R12, [R7+0x10] ;  /* 0x00001000070c7983 */ /* 0x000f220000100a00 */
[----:B------:R-:W-:Y:S01]  /*0fd0*/  DMUL R32, R26, R28 ;  /* 0x0000001c1a207228 */ /* 0x000fe20000000000 */
[----:B------:R-:W-:Y:S01]  /*0fe0*/  IADD3 R17, PT, PT, R17, 0x4, RZ ;  /* 0x0000000411117810 */ /* 0x000fe20007ffe0ff */
[----:B------:R-:W-:-:S03]  /*0ff0*/  VIADD R16, R16, 0x4 ;  /* 0x0000000410107836 */ /* 0x000fc60000000000 */
[----:B------:R-:W-:-:S03]  /*1000*/  ISETP.NE.AND P0, PT, R17, RZ, PT ;  /* 0x000000ff1100720c */ /* 0x000fc60003f05270 */
[-C--:B--2---:R-:W-:Y:S02]  /*1010*/  DFMA R8, R18, R32.reuse, R8 ;  /* 0x000000201208722b */ /* 0x084fe40000000008 */
[----:B------:R-:W-:Y:S02]  /*1020*/  DMUL R32, R26, R32 ;  /* 0x000000201a207228 */ /* 0x000fe40000000000 */
[----:B---3--:R-:W-:-:S06]  /*1030*/  DFMA R14, R18, R28, R14 ;  /* 0x0000001c120e722b */ /* 0x008fcc000000000e */
[-C--:B------:R-:W-:Y:S01]  /*1040*/  DFMA R10, R18, R32.reuse, R10 ;  /* 0x00000020120a722b */ /* 0x080fe2000000000a */
[----:B------:R-:W-:Y:S01]  /*1050*/  STL.64 [R7+-0x8], R14 ;  /* 0xfffff80e07007387 */ /* 0x000fe20000100a00 */
[----:B------:R-:W-:-:S05]  /*1060*/  DMUL R32, R26, R32 ;  /* 0x000000201a207228 */ /* 0x000fca0000000000 */
[----:B------:R-:W-:Y:S03]  /*1070*/  STL.128 [R7], R8 ;  /* 0x0000000807007387 */ /* 0x000fe60000100c00 */
[-C--:B----4-:R-:W-:Y:S02]  /*1080*/  DFMA R12, R18, R32.reuse, R12 ;  /* 0x00000020120c722b */ /* 0x090fe4000000000c */
[----:B------:R-:W-:-:S05]  /*1090*/  DMUL R28, R26, R32 ;  /* 0x000000201a1c7228 */ /* 0x000fca0000000000 */
[----:B------:R1:W-:Y:S02]  /*10a0*/  STL.64 [R7+0x10], R12 ;  /* 0x0000100c07007387 */ /* 0x0003e40000100a00 */
[----:B-1----:R-:W-:Y:S01]  /*10b0*/  VIADD R7, R7, 0x20 ;  /* 0x0000002007077836 */ /* 0x002fe20000000000 */
[----:B------:R-:W-:Y:S06]  /*10c0*/  @P0 BRA `(.L_x_84) ;  /* 0xfffffffc00b40947 */ /* 0x000fec000383ffff */
.L_x_88:
[----:B------:R-:W-:-:S07]  /*10d0*/  VIADD R16, R16, 0x1 ;  /* 0x0000000110107836 */ /* 0x000fce0000000000 */
.L_x_83:
[----:B------:R-:W-:-:S13]  /*10e0*/  ISETP.NE.AND P0, PT, R5, RZ, PT ;  /* 0x000000ff0500720c */ /* 0x000fda0003f05270 */
[----:B------:R-:W-:Y:S05]  /*10f0*/  @!P0 BRA `(.L_x_82) ;  /* 0x0000000000408947 */ /* 0x000fea0003800000 */
[----:B------:R-:W-:-:S05]  /*1100*/  IMAD R7, R16, 0x8, R1 ;  /* 0x0000000810077824 */ /* 0x000fca00078e0201 */
[----:B------:R-:W2:Y:S01]  /*1110*/  LDL.64 R8, [R7] ;  /* 0x0000000007087983 */ /* 0x000ea20000100a00 */
[----:B------:R-:W-:Y:S01]  /*1120*/  ISETP.NE.AND P0, PT, R5, 0x1, PT ;  /* 0x000000010500780c */ /* 0x000fe20003f05270 */
[----:B--2---:R-:W-:-:S07]  /*1130*/  DFMA R8, R18, R28, R8 ;  /* 0x0000001c1208722b */ /* 0x004fce0000000008 */
[----:B------:R1:W-:Y:S05]  /*1140*/  STL.64 [R7], R8 ;  /* 0x0000000807007387 */ /* 0x0003ea0000100a00 */
[----:B------:R-:W-:Y:S05]  /*1150*/  @!P0 BRA `(.L_x_82) ;  /* 0x0000000000288947 */ /* 0x000fea0003800000 */
[----:B------:R-:W2:Y:S01]  /*1160*/  LDL.64 R10, [R7+0x8] ;  /* 0x00000800070a7983 */ /* 0x000ea20000100a00 */
[----:B-1----:R-:W-:Y:S01]  /*1170*/  DMUL R8, R26, R28 ;  /* 0x0000001c1a087228 */ /* 0x002fe20000000000 */
[----:B------:R-:W-:-:S07]  /*1180*/  ISETP.NE.AND P0, PT, R5, 0x2, PT ;  /* 0x000000020500780c */ /* 0x000fce0003f05270 */
[-C--:B------:R-:W-:Y:S02]  /*1190*/  DMUL R26, R26, R8.reuse ;  /* 0x000000081a1a7228 */ /* 0x080fe40000000000 */
[----:B--2---:R-:W-:-:S07]  /*11a0*/  DFMA R10, R18, R8, R10 ;  /* 0x00000008120a722b */ /* 0x004fce000000000a */
[----:B------:R2:W-:Y:S01]  /*11b0*/  STL.64 [R7+0x8], R10 ;  /* 0x0000080a07007387 */ /* 0x0005e20000100a00 */
[----:B------:R-:W-:Y:S05]  /*11c0*/  @!P0 BRA `(.L_x_82) ;  /* 0x00000000000c8947 */ /* 0x000fea0003800000 */
[----:B------:R-:W3:Y:S02]  /*11d0*/  LDL.64 R8, [R7+0x10] ;  /* 0x0000100007087983 */ /* 0x000ee40000100a00 */
[----:B---3--:R-:W-:-:S07]  /*11e0*/  DFMA R8, R18, R26, R8 ;  /* 0x0000001a1208722b */ /* 0x008fce0000000008 */
[----:B------:R3:W-:Y:S04]  /*11f0*/  STL.64 [R7+0x10], R8 ;  /* 0x0000100807007387 */ /* 0x0007e80000100a00 */
.L_x_82:
[C---:B------:R-:W-:Y:S02]  /*1200*/  DADD R22, R18.reuse, R22 ;  /* 0x0000000012167229 */ /* 0x040fe40000000016 */
[----:B------:R-:W-:Y:S01]  /*1210*/  DFMA R20, R18, R18, R20 ;  /* 0x000000121214722b */ /* 0x000fe20000000014 */
[----:B------:R-:W-:Y:S10]  /*1220*/  BRA.U UP0, `(.L_x_89) ;  /* 0xfffffff500547547 */ /* 0x000ff4000b83ffff */
[----:B------:R4:W-:Y:S02]  /*1230*/  STL.64 [R1], R30 ;  /* 0x0000001e01007387 */ /* 0x0009e40000100a00 */
.L_x_81:
[----:B------:R-:W-:-:S13]  /*1240*/  ISETP.GE.AND P0, PT, R6, RZ, PT ;  /* 0x000000ff0600720c */ /* 0x000fda0003f06270 */
[----:B------:R-:W-:Y:S05]  /*1250*/  @!P0 BRA `(.L_x_90) ;  /* 0x0000000800b08947 */ /* 0x000fea0003800000 */
[----:B------:R-:W-:-:S05]  /*1260*/  UMOV UR5, URZ ;  /* 0x000000ff00057c82 */ /* 0x000fca0008000000 */
.L_x_96:
[----:B------:R-:W5:Y:S01]  /*1270*/  LDCU UR6, c[0x0][0x3ac] ;  /* 0x00007580ff0677ac */ /* 0x000f620008000800 */
[----:B------:R-:W-:Y:S01]  /*1280*/  ISETP.GE.U32.AND P1, PT, R6, 0xf, PT ;  /* 0x0000000f0600780c */ /* 0x000fe20003f26070 */
[----:B------:R-:W-:Y:S01]  /*1290*/  IMAD.MOV.U32 R26, RZ, RZ, RZ ;  /* 0x000000ffff1a7224 */ /* 0x000fe200078e00ff */
[----:B0-----:R-:W-:Y:S01]  /*12a0*/  CS2R R18, SRZ ;  /* 0x0000000000127805 */ /* 0x001fe2000001ff00 */
[----:B-----5:R-:W-:-:S04]  /*12b0*/  UIMAD UR6, UR5, UR6, URZ ;  /* 0x00000006050672a4 */ /* 0x020fc8000f8e02ff */
[----:B------:R-:W-:Y:S02]  /*12c0*/  USHF.R.S32.HI UR7, URZ, 0x1f, UR6 ;  /* 0x0000001fff077899 */ /* 0x000fe40008011406 */
[----:B------:R-:W-:-:S04]  /*12d0*/  UIADD3 UR6, UP0, UPT, UR13, UR6, URZ ;  /* 0x000000060d067290 */ /* 0x000fc8000ff1e0ff */
[----:B------:R-:W-:Y:S01]  /*12e0*/  ULEA.HI.X.SX32 UR7, UR13, UR7, 0x1, UP0 ;  /* 0x000000070d077291 */ /* 0x000fe200080f0eff */
[----:B------:R-:W-:Y:S11]  /*12f0*/  @!P1 BRA `(.L_x_91) ;  /* 0x0000000400109947 */ /* 0x000ff60003800000 */
[----:B------:R-:W-:Y:S01]  /*1300*/  IMAD.MOV.U32 R26, RZ, RZ, RZ ;  /* 0x000000ffff1a7224 */ /* 0x000fe200078e00ff */
[----:B------:R-:W-:-:S07]  /*1310*/  CS2R R18, SRZ ;  /* 0x0000000000127805 */ /* 0x000fce000001ff00 */
.L_x_92:
[----:B------:R-:W5:Y:S01]  /*1320*/  LDC.64 R28, c[0x0][0x3b0] ;  /* 0x0000ec00ff1c7b82 */ /* 0x000f620000000a00 */
[----:B-123--:R-:W-:-:S04]  /*1330*/  IADD3 R7, P1, PT, R26, UR6, RZ ;  /* 0x000000061a077c10 */ /* 0x00efc8000ff3e0ff */
[----:B------:R-:W-:Y:S02]  /*1340*/  IADD3.X R8, PT, PT, RZ, UR7, RZ, P1, !PT ;  /* 0x00000007ff087c10 */ /* 0x000fe40008ffe4ff */
[----:B-----5:R-:W-:-:S04]  /*1350*/  LEA R28, P1, R7, R28, 0x2 ;  /* 0x0000001c071c7211 */ /* 0x020fc800078210ff */
[----:B------:R-:W-:-:S05]  /*1360*/  LEA.HI.X R29, R7, R29, R8, 0x2, P1 ;  /* 0x0000001d071d7211 */ /* 0x000fca00008f1408 */
[----:B------:R-:W2:Y:S01]  /*1370*/  LDG.E.CONSTANT R32, desc[UR14][R28.64] ;  /* 0x0000000e1c207981 */ /* 0x000ea2000c1e9900 */
[----:B------:R-:W-:-:S03]  /*1380*/  IMAD R7, R26, 0x8, R1 ;  /* 0x000000081a077824 */ /* 0x000fc600078e0201 */
[----:B------:R-:W3:Y:S04]  /*1390*/  LDG.E.CONSTANT R36, desc[UR14][R28.64+0x4] ;  /* 0x0000040e1c247981 */ /* 0x000ee8000c1e9900 */
[----:B------:R-:W5:Y:S04]  /*13a0*/  LDL.128 R8, [R7] ;  /* 0x0000000007087983 */ /* 0x000f680000100c00 */
[----:B----4-:R-:W4:Y:S04]  /*13b0*/  LDG.E.CONSTANT R31, desc[UR14][R28.64+0x8] ;  /* 0x0000080e1c1f7981 */ /* 0x010f28000c1e9900 */
[----:B------:R-:W4:Y:S04]  /*13c0*/  LDL.128 R12, [R7+0x10] ;  /* 0x00001000070c7983 */ /* 0x000f280000100c00 */
[----:B------:R-:W4:Y:S04]  /*13d0*/  LDG.E.CONSTANT R30, desc[UR14][R28.64+0xc] ;  /* 0x00000c0e1c1e7981 */ /* 0x000f28000c1e9900 */
[----:B------:R-:W4:Y:S01]  /*13e0*/  LDG.E.CONSTANT R27, desc[UR14][R28.64+0x10] ;  /* 0x0000100e1c1b7981 */ /* 0x000f22000c1e9900 */
[----:B--2---:R-:W5:Y:S08]  /*13f0*/  F2F.F64.F32 R32, R32 ;  /* 0x0000002000207310 */ /* 0x004f700000201800 */
[----:B---3--:R-:W1:Y:S01]  /*1400*/  F2F.F64.F32 R16, R36 ;  /* 0x0000002400107310 */ /* 0x008e620000201800 */
[----:B-----5:R-:W-:Y:S01]  /*1410*/  DFMA R8, R32, R8, R18 ;  /* 0x000000082008722b */ /* 0x020fe20000000012 */
[----:B------:R-:W2:Y:S06]  /*1420*/  LDG.E.CONSTANT R33, desc[UR14][R28.64+0x14] ;  /* 0x0000140e1c217981 */ /* 0x000eac000c1e9900 */
[----:B----4-:R3:W-:Y:S01]  /*1430*/  F2F.F64.F32 R34, R30 ;  /* 0x0000001e00227310 */ /* 0x0107e20000201800 */
[----:B------:R-:W4:Y:S01]  /*1440*/  LDG.E.CONSTANT R32, desc[UR14][R28.64+0x1c] ;  /* 0x00001c0e1c207981 */ /* 0x000f22000c1e9900 */
[----:B-1----:R-:W-:-:S03]  /*1450*/  DFMA R10, R10, R16, R8 ;  /* 0x000000100a0a722b */ /* 0x002fc60000000008 */
[----:B------:R-:W5:Y:S03]  /*1460*/  LDL.128 R16, [R7+0x20] ;  /* 0x0000200007107983 */ /* 0x000f660000100c00 */
[----:B------:R1:W0:Y:S01]  /*1470*/  F2F.F64.F32 R8, R31 ;  /* 0x0000001f00087310 */ /* 0x0002220000201800 */
[----:B---3--:R-:W3:Y:S04]  /*1480*/  LDG.E.CONSTANT R30, desc[UR14][R28.64+0x28] ;  /* 0x0000280e1c1e7981 */ /* 0x008ee8000c1e9900 */
[----:B-1----:R-:W4:Y:S01]  /*1490*/  LDG.E.CONSTANT R31, desc[UR14][R28.64+0x18] ;  /* 0x0000180e1c1f7981 */ /* 0x002f22000c1e9900 */
[----:B0-----:R-:W-:-:S03]  /*14a0*/  DFMA R12, R8, R12, R10 ;  /* 0x0000000c080c722b */ /* 0x001fc6000000000a */
[----:B------:R-:W3:Y:S05]  /*14b0*/  LDL.128 R8, [R7+0x30] ;  /* 0x0000300007087983 */ /* 0x000eea0000100c00 */
[----:B------:R-:W-:Y:S02]  /*14c0*/  DFMA R14, R14, R34, R12 ;  /* 0x000000220e0e722b */ /* 0x000fe4000000000c */
[----:B------:R0:W5:Y:S01]  /*14d0*/  F2F.F64.F32 R12, R27 ;  /* 0x0000001b000c7310 */ /* 0x0001620000201800 */
[----:B------:R-:W3:Y:S04]  /*14e0*/  LDG.E.CONSTANT R34, desc[UR14][R28.64+0x20] ;  /* 0x0000200e1c227981 */ /* 0x000ee8000c1e9900 */
[----:B------:R-:W3:Y:S04]  /*14f0*/  LDG.E.CONSTANT R35, desc[UR14][R28.64+0x24] ;  /* 0x0000240e1c237981 */ /* 0x000ee8000c1e9900 */
[----:B0-----:R-:W3:Y:S01]  /*1500*/  LDG.E.CONSTANT R27, desc[UR14][R28.64+0x2c] ;  /* 0x00002c0e1c1b7981 */ /* 0x001ee2000c1e9900 */
[----:B--2---:R0:W1:Y:S01]  /*1510*/  F2F.F64.F32 R36, R33 ;  /* 0x0000002100247310 */ /* 0x0040620000201800 */
[----:B-----5:R-:W-:-:S02]  /*1520*/  DFMA R12, R12, R16, R14 ;  /* 0x000000100c0c722b */ /* 0x020fc4000000000e */
[----:B0-----:R-:W2:Y:S06]  /*1530*/  LDG.E.CONSTANT R33, desc[UR14][R28.64+0x30] ;  /* 0x0000300e1c217981 */ /* 0x001eac000c1e9900 */
[----:B-1----:R-:W-:Y:S01]  /*1540*/  DFMA R36, R18, R36, R12 ;  /* 0x000000241224722b */ /* 0x002fe2000000000c */
[----:B------:R-:W5:Y:S01]  /*1550*/  LDL.128 R16, [R7+0x40] ;  /* 0x0000400007107983 */ /* 0x000f620000100c00 */
[----:B----4-:R0:W3:Y:S03]  /*1560*/  F2F.F64.F32 R12, R31 ;  /* 0x0000001f000c7310 */ /* 0x0100e60000201800 */
[----:B0-----:R-:W4:Y:S03]  /*1570*/  LDG.E.CONSTANT R31, desc[UR14][R28.64+0x34] ;  /* 0x0000340e1c1f7981 */ /* 0x001f26000c1e9900 */
[----:B---3--:R-:W-:Y:S01]  /*1580*/  DFMA R8, R12, R8, R36 ;  /* 0x000000080c08722b */ /* 0x008fe20000000024 */
[----:B------:R-:W3:Y:S01]  /*1590*/  LDL.128 R12, [R7+0x50] ;  /* 0x00005000070c7983 */ /* 0x000ee20000100c00 */
[----:B------:R0:W1:Y:S03]  /*15a0*/  F2F.F64.F32 R36, R32 ;  /* 0x0000002000247310 */ /* 0x0000660000201800 */
[----:B0-----:R-:W4:Y:S03]  /*15b0*/  LDG.E.CONSTANT R32, desc[UR14][R28.64+0x38] ;  /* 0x0000380e1c207981 */ /* 0x001f26000c1e9900 */
[----:B-1----:R-:W-:-:S02]  /*15c0*/  DFMA R10, R10, R36, R8 ;  /* 0x000000240a0a722b */ /* 0x002fc40000000008 */
[----:B------:R-:W5:Y:S08]  /*15d0*/  F2F.F64.F32 R8, R34 ;  /* 0x0000002200087310 */ /* 0x000f700000201800 */
[----:B------:R-:W0:Y:S01]  /*15e0*/  F2F.F64.F32 R36, R35 ;  /* 0x0000002300247310 */ /* 0x000e220000201800 */
[----:B-----5:R-:W-:-:S07]  /*15f0*/  DFMA R8, R8, R16, R10 ;  /* 0x000000100808722b */ /* 0x020fce000000000a */
[----:B------:R-:W3:Y:S01]  /*1600*/  F2F.F64.F32 R16, R30 ;  /* 0x0000001e00107310 */ /* 0x000ee20000201800 */
[----:B0-----:R-:W-:Y:S02]  /*1610*/  DFMA R18, R18, R36, R8 ;  /* 0x000000241212722b */ /* 0x001fe40000000008 */
[----:B------:R-:W5:Y:S04]  /*1620*/  LDL.128 R8, [R7+0x60] ;  /* 0x0000600007087983 */ /* 0x000f680000100c00 */
[----:B------:R2:W5:Y:S02]  /*1630*/  LDG.E.CONSTANT R36, desc[UR14][R28.64+0x3c] ;  /* 0x00003c0e1c247981 */ /* 0x000564000c1e9900 */
[----:B---3--:R-:W-:Y:S02]  /*1640*/  DFMA R12, R16, R12, R18 ;  /* 0x0000000c100c722b */ /* 0x008fe40000000012 */
[----:B------:R-:W3:Y:S01]  /*1650*/  LDL.128 R16, [R7+0x70] ;  /* 0x0000700007107983 */ /* 0x000ee20000100c00 */
[----:B------:R-:W0:Y:S08]  /*1660*/  F2F.F64.F32 R34, R27 ;  /* 0x0000001b00227310 */ /* 0x000e300000201800 */
[----:B--2---:R-:W5:Y:S01]  /*1670*/  F2F.F64.F32 R28, R33 ;  /* 0x00000021001c7310 */ /* 0x004f620000201800 */
[----:B0-----:R-:W-:-:S07]  /*1680*/  DFMA R12, R14, R34, R12 ;  /* 0x000000220e0c722b */ /* 0x001fce000000000c */
[----:B----4-:R-:W0:Y:S01]  /*1690*/  F2F.F64.F32 R14, R31 ;  /* 0x0000001f000e7310 */ /* 0x010e220000201800 */
[----:B------:R-:W-:-:S05]  /*16a0*/  VIADD R26, R26, 0x10 ;  /* 0x000000101a1a7836 */ /* 0x000fca0000000000 */
[----:B------:R-:W-:Y:S01]  /*16b0*/  ISETP.NE.AND P1, PT, R26, R3, PT ;  /* 0x000000031a00720c */ /* 0x000fe20003f25270 */
[----:B-----5:R-:W-:Y:S01]  /*16c0*/  DFMA R8, R28, R8, R12 ;  /* 0x000000081c08722b */ /* 0x020fe2000000000c */
[----:B------:R-:W3:Y:S07]  /*16d0*/  F2F.F64.F32 R12, R32 ;  /* 0x00000020000c7310 */ /* 0x000eee0000201800 */
[----:B0-----:R-:W-:Y:S01]  /*16e0*/  DFMA R8, R10, R14, R8 ;  /* 0x0000000e0a08722b */ /* 0x001fe20000000008 */
[----:B------:R-:W0:Y:S07]  /*16f0*/  F2F.F64.F32 R36, R36 ;  /* 0x0000002400247310 */ /* 0x000e2e0000201800 */
[----:B---3--:R-:W-:-:S08]  /*1700*/  DFMA R8, R12, R16, R8 ;  /* 0x000000100c08722b */ /* 0x008fd00000000008 */
[----:B0-----:R-:W-:Y:S01]  /*1710*/  DFMA R18, R18, R36, R8 ;  /* 0x000000241212722b */ /* 0x001fe20000000008 */
[----:B------:R-:W-:Y:S10]  /*1720*/  @P1 BRA `(.L_x_92) ;  /* 0xfffffff800fc1947 */ /* 0x000ff4000383ffff */
[----:B------:R-:W-:-:S07]  /*1730*/  IMAD.MOV.U32 R26, RZ, RZ, R3 ;  /* 0x000000ffff1a7224 */ /* 0x000fce00078e0003 */
.L_x_91:
[----:B------:R-:W-:-:S13]  /*1740*/  ISETP.NE.AND P1, PT, R0, RZ, PT ;  /* 0x000000ff0000720c */ /* 0x000fda0003f25270 */
[----:B------:R-:W-:Y:S05]  /*1750*/  @!P1 BRA `(.L_x_93) ;  /* 0x0000000400589947 */ /* 0x000fea0003800000 */
[----:B-123--:R-:W-:Y:S01]  /*1760*/  VIADD R7, R0, 0xffffffff ;  /* 0xffffffff00077836 */ /* 0x00efe20000000000 */
[----:B------:R-:W-:-:S04]  /*1770*/  ISETP.NE.AND P1, PT, R2, RZ, PT ;  /* 0x000000ff0200720c */ /* 0x000fc80003f25270 */
[----:B------:R-:W-:-:S13]  /*1780*/  ISETP.GE.U32.AND P2, PT, R7, 0x7, PT ;  /* 0x000000070700780c */ /* 0x000fda0003f46070 */
[----:B------:R-:W-:Y:S05]  /*1790*/  @!P2 BRA `(.L_x_94) ;  /* 0x00000000008ca947 */ /* 0x000fea0003800000 */
[----:B------:R-:W1:Y:S01]  /*17a0*/  LDC.64 R28, c[0x0][0x3b0] ;  /* 0x0000ec00ff1c7b82 */ /* 0x000e620000000a00 */
[----:B------:R-:W-:-:S05]  /*17b0*/  IADD3 R7, P2, PT, R26, UR6, RZ ;  /* 0x000000061a077c10 */ /* 0x000fca000ff5e0ff */
[----:B------:R-:W-:Y:S01]  /*17c0*/  IMAD.X R8, RZ, RZ, UR7, P2 ;  /* 0x00000007ff087e24 */ /* 0x000fe200090e06ff */
[----:B-1----:R-:W-:-:S04]  /*17d0*/  LEA R28, P2, R7, R28, 0x2 ;  /* 0x0000001c071c7211 */ /* 0x002fc800078410ff */
[----:B------:R-:W-:-:S05]  /*17e0*/  LEA.HI.X R29, R7, R29, R8, 0x2, P2 ;  /* 0x0000001d071d7211 */ /* 0x000fca00010f1408 */
[----:B------:R-:W2:Y:S01]  /*17f0*/  LDG.E.CONSTANT R35, desc[UR14][R28.64] ;  /* 0x0000000e1c237981 */ /* 0x000ea2000c1e9900 */
[----:B----4-:R-:W-:-:S03]  /*1800*/  IMAD R31, R26, 0x8, R1 ;  /* 0x000000081a1f7824 */ /* 0x010fc600078e0201 */
[----:B------:R-:W3:Y:S04]  /*1810*/  LDG.E.CONSTANT R36, desc[UR14][R28.64+0x4] ;  /* 0x0000040e1c247981 */ /* 0x000ee8000c1e9900 */
[----:B------:R-:W4:Y:S04]  /*1820*/  LDL.128 R12, [R31] ;  /* 0x000000001f0c7983 */ /* 0x000f280000100c00 */
[----:B------:R-:W5:Y:S04]  /*1830*/  LDG.E.CONSTANT R34, desc[UR14][R28.64+0x8] ;  /* 0x0000080e1c227981 */ /* 0x000f68000c1e9900 */
[----:B------:R-:W5:Y:S04]  /*1840*/  LDL.128 R8, [R31+0x10] ;  /* 0x000010001f087983 */ /* 0x000f680000100c00 */
[----:B------:R-:W5:Y:S04]  /*1850*/  LDG.E.CONSTANT R7, desc[UR14][R28.64+0xc] ;  /* 0x00000c0e1c077981 */ /* 0x000f68000c1e9900 */
[----:B------:R-:W5:Y:S04]  /*1860*/  LDG.E.CONSTANT R27, desc[UR14][R28.64+0x10] ;  /* 0x0000100e1c1b7981 */ /* 0x000f68000c1e9900 */
[----:B------:R-:W5:Y:S01]  /*1870*/  LDG.E.CONSTANT R30, desc[UR14][R28.64+0x14] ;  /* 0x0000140e1c1e7981 */ /* 0x000f62000c1e9900 */
[----:B--2---:R-:W4:Y:S08]  /*1880*/  F2F.F64.F32 R32, R35 ;  /* 0x0000002300207310 */ /* 0x004f300000201800 */
[----:B---3--:R-:W1:Y:S01]  /*1890*/  F2F.F64.F32 R16, R36 ;  /* 0x0000002400107310 */ /* 0x008e620000201800 */
[----:B----4-:R-:W-:Y:S01]  /*18a0*/  DFMA R18, R32, R12, R18 ;  /* 0x0000000c2012722b */ /* 0x010fe20000000012 */
[----:B------:R-:W2:Y:S04]  /*18b0*/  LDG.E.CONSTANT R32, desc[UR14][R28.64+0x18] ;  /* 0x0000180e1c207981 */ /* 0x000ea8000c1e9900 */
[----:B------:R-:W3:Y:S03]  /*18c0*/  LDG.E.CONSTANT R33, desc[UR14][R28.64+0x1c] ;  /* 0x00001c0e1c217981 */ /* 0x000ee6000c1e9900 */
[----:B-1----:R-:W-:Y:S01]  /*18d0*/  DFMA R18, R16, R14, R18 ;  /* 0x0000000e1012722b */ /* 0x002fe20000000012 */
[----:B------:R-:W4:Y:S01]  /*18e0*/  LDL.128 R12, [R31+0x20] ;  /* 0x000020001f0c7983 */ /* 0x000f220000100c00 */
[----:B-----5:R-:W1:Y:S06]  /*18f0*/  F2F.F64.F32 R16, R34 ;  /* 0x0000002200107310 */ /* 0x020e6c0000201800 */
[----:B-1----:R-:W-:-:S02]  /*1900*/  DFMA R8, R16, R8, R18 ;  /* 0x000000081008722b */ /* 0x002fc40000000012 */
[----:B------:R-:W5:Y:S01]  /*1910*/  LDL.128 R16, [R31+0x30] ;  /* 0x000030001f107983 */ /* 0x000f620000100c00 */
[----:B------:R-:W1:Y:S08]  /*1920*/  F2F.F64.F32 R36, R7 ;  /* 0x0000000700247310 */ /* 0x000e700000201800 */
[----:B------:R-:W4:Y:S01]  /*1930*/  F2F.F64.F32 R34, R27 ;  /* 0x0000001b00227310 */ /* 0x000f220000201800 */
[----:B-1----:R-:W-:-:S07]  /*1940*/  DFMA R8, R36, R10, R8 ;  /* 0x0000000a2408722b */ /* 0x002fce0000000008 */
[----:B------:R-:W1:Y:S01]  /*1950*/  F2F.F64.F32 R10, R30 ;  /* 0x0000001e000a7310 */ /* 0x000e620000201800 */
[----:B------:R-:W-:Y:S01]  /*1960*/  IADD3 R26, PT, PT, R26, 0x8, RZ ;  /* 0x000000081a1a7810 */ /* 0x000fe20007ffe0ff */
[----:B----4-:R-:W-:-:S06]  /*1970*/  DFMA R8, R34, R12, R8 ;  /* 0x0000000c2208722b */ /* 0x010fcc0000000008 */
[----:B--2---:R-:W5:Y:S02]  /*1980*/  F2F.F64.F32 R12, R32 ;  /* 0x00000020000c7310 */ /* 0x004f640000201800 */
[----:B-1----:R-:W-:-:S06]  /*1990*/  DFMA R8, R10, R14, R8 ;  /* 0x0000000e0a08722b */ /* 0x002fcc0000000008 */
[----:B---3--:R-:W1:Y:S02]  /*19a0*/  F2F.F64.F32 R10, R33 ;  /* 0x00000021000a7310 */ /* 0x008e640000201800 */
[----:B-----5:R-:W-:-:S08]  /*19b0*/  DFMA R8, R12, R16, R8 ;  /* 0x000000100c08722b */ /* 0x020fd00000000008 */
[----:B-1----:R-:W-:-:S11]  /*19c0*/  DFMA R18, R10, R18, R8 ;  /* 0x000000120a12722b */ /* 0x002fd60000000008 */
.L_x_94:
[----:B------:R-:W-:Y:S05]  /*19d0*/  @!P1 BRA `(.L_x_93) ;  /* 0x0000000000b89947 */ /* 0x000fea0003800000 */
[----:B------:R-:W-:Y:S01]  /*19e0*/  VIADD R7, R2, 0xffffffff ;  /* 0xffffffff02077836 */ /* 0x000fe20000000000 */
[----:B------:R-:W-:-:S04]  /*19f0*/  ISETP.NE.AND P1, PT, R4, RZ, PT ;  /* 0x000000ff0400720c */ /* 0x000fc80003f25270 */
[----:B------:R-:W-:-:S13]  /*1a00*/  ISETP.GE.U32.AND P2, PT, R7, 0x3, PT ;  /* 0x000000030700780c */ /* 0x000fda0003f46070 */
[----:B------:R-:W-:Y:S05]  /*1a10*/  @!P2 BRA `(.L_x_95) ;  /* 0x000000000054a947 */ /* 0x000fea0003800000 */
[----:B----4-:R-:W1:Y:S01]  /*1a20*/  LDC.64 R30, c[0x0][0x3b0] ;  /* 0x0000ec00ff1e7b82 */ /* 0x010e620000000a00 */
[----:B------:R-:W-:-:S05]  /*1a30*/  IADD3 R7, P2, PT, R26, UR6, RZ ;  /* 0x000000061a077c10 */ /* 0x000fca000ff5e0ff */
[----:B------:R-:W-:Y:S01]  /*1a40*/  IMAD.X R8, RZ, RZ, UR7, P2 ;  /* 0x00000007ff087e24 */ /* 0x000fe200090e06ff */
        /* <DEDUP_REMOVED lines=9> */
[----:B------:R-:W-:Y:S01]  /*1ae0*/  VIADD R26, R26, 0x4 ;  /* 0x000000041a1a7836 */ /* 0x000fe20000000000 */
        /* <DEDUP_REMOVED lines=8> */
.L_x_95:
[----:B------:R-:W-:Y:S05]  /*1b70*/  @!P1 BRA `(.L_x_93) ;  /* 0x0000000000509947 */ /* 0x000fea0003800000 */
[----:B------:R-:W1:Y:S01]  /*1b80*/  LDC.64 R12, c[0x0][0x3b0] ;  /* 0x0000ec00ff0c7b82 */ /* 0x000e620000000a00 */
[----:B------:R-:W-:-:S05]  /*1b90*/  IADD3 R7, P1, PT, R26, UR6, RZ ;  /* 0x000000061a077c10 */ /* 0x000fca000ff3e0ff */
[----:B------:R-:W-:Y:S01]  /*1ba0*/  IMAD.X R8, RZ, RZ, UR7, P1 ;  /* 0x00000007ff087e24 */ /* 0x000fe200088e06ff */
[----:B-1----:R-:W-:-:S04]  /*1bb0*/  LEA R12, P1, R7, R12, 0x2 ;  /* 0x0000000c070c7211 */ /* 0x002fc800078210ff */
[----:B------:R-:W-:-:S05]  /*1bc0*/  LEA.HI.X R13, R7, R13, R8, 0x2, P1 ;  /* 0x0000000d070d7211 */ /* 0x000fca00008f1408 */
[----:B------:R-:W2:Y:S01]  /*1bd0*/  LDG.E.CONSTANT R14, desc[UR14][R12.64] ;  /* 0x0000000e0c0e7981 */ /* 0x000ea2000c1e9900 */
[----:B------:R-:W-:-:S05]  /*1be0*/  LEA R16, R26, R1, 0x3 ;  /* 0x000000011a107211 */ /* 0x000fca00078e18ff */
[----:B------:R-:W3:Y:S01]  /*1bf0*/  LDL.128 R8, [R16] ;  /* 0x0000000010087983 */ /* 0x000ee20000100c00 */
[----:B------:R-:W-:Y:S01]  /*1c00*/  ISETP.NE.AND P1, PT, R4, 0x1, PT ;  /* 0x000000010400780c */ /* 0x000fe20003f25270 */
[----:B--2---:R-:W3:Y:S02]  /*1c10*/  F2F.F64.F32 R14, R14 ;  /* 0x0000000e000e7310 */ /* 0x004ee40000201800 */
[----:B---3--:R-:W-:-:S10]  /*1c20*/  DFMA R18, R14, R8, R18 ;  /* 0x000000080e12722b */ /* 0x008fd40000000012 */
[----:B------:R-:W-:Y:S05]  /*1c30*/  @!P1 BRA `(.L_x_93) ;  /* 0x0000000000209947 */ /* 0x000fea0003800000 */
[----:B------:R-:W-:Y:S01]  /*1c40*/  ISETP.NE.AND P1, PT, R4, 0x2, PT ;  /* 0x000000020400780c */ /* 0x000fe20003f25270 */
[----:B------:R-:W2:-:S12]  /*1c50*/  LDG.E.CONSTANT R8, desc[UR14][R12.64+0x4] ;  /* 0x0000040e0c087981 */ /* 0x000e98000c1e9900 */
[----:B------:R-:W3:Y:S04]  /*1c60*/  @P1 LDG.E.CONSTANT R14, desc[UR14][R12.64+0x8] ;  /* 0x0000080e0c0e1981 */ /* 0x000ee8000c1e9900 */
[----:B------:R-:W5:Y:S01]  /*1c70*/  @P1 LDL.64 R16, [R16+0x10] ;  /* 0x0000100010101983 */ /* 0x000f620000100a00 */
[----:B--2---:R-:W1:Y:S08]  /*1c80*/  F2F.F64.F32 R8, R8 ;  /* 0x0000000800087310 */ /* 0x004e700000201800 */
[----:B---3--:R-:W5:Y:S01]  /*1c90*/  @P1 F2F.F64.F32 R14, R14 ;  /* 0x0000000e000e1310 */ /* 0x008f620000201800 */
[----:B-1----:R-:W-:-:S08]  /*1ca0*/  DFMA R18, R8, R10, R18 ;  /* 0x0000000a0812722b */ /* 0x002fd00000000012 */
[----:B-----5:R-:W-:-:S11]  /*1cb0*/  @P1 DFMA R18, R14, R16, R18 ;  /* 0x000000100e12122b */ /* 0x020fd60000000012 */
.L_x_93:
[----:B------:R-:W5:Y:S01]  /*1cc0*/  F2F.F32.F64 R18, R18 ;  /* 0x0000001200127310 */ /* 0x000f620000301000 */
[----:B------:R-:W-:Y:S01]  /*1cd0*/  ISETP.NE.AND P1, PT, R6, UR5, PT ;  /* 0x0000000506007c0c */ /* 0x000fe2000bf25270 */
[----:B------:R-:W-:Y:S02]  /*1ce0*/  ULEA UR6, UR5, UR16, 0x2 ;  /* 0x0000001005067291 */ /* 0x000fe4000f8e10ff */
[----:B------:R-:W-:-:S07]  /*1cf0*/  UIADD3 UR5, UPT, UPT, UR5, 0x1, URZ ;  /* 0x0000000105057890 */ /* 0x000fce000fffe0ff */
[----:B-----5:R0:W-:Y:S03]  /*1d00*/  STL [UR6], R18 ;  /* 0x00000012ff007987 */ /* 0x0201e60008100806 */
[----:B------:R-:W-:Y:S05]  /*1d10*/  @P1 BRA `(.L_x_96) ;  /* 0xfffffff400541947 */ /* 0x000fea000383ffff */
.L_x_90:
[----:B-123--:R-:W-:Y:S01]  /*1d20*/  IMAD.MOV.U32 R7, RZ, RZ, RZ ;  /* 0x000000ffff077224 */ /* 0x00efe200078e00ff */
[----:B------:R-:W-:Y:S06]  /*1d30*/  @!P0 BRA `(.L_x_97) ;  /* 0x0000000800748947 */ /* 0x000fec0003800000 */
[----:B------:R-:W-:Y:S02]  /*1d40*/  VIADD R8, R6, 0x1 ;  /* 0x0000000106087836 */ /* 0x000fe40000000000 */
[----:B------:R-:W-:-:S03]  /*1d50*/  IMAD.MOV.U32 R7, RZ, RZ, RZ ;  /* 0x000000ffff077224 */ /* 0x000fc600078e00ff */
[----:B------:R-:W-:-:S04]  /*1d60*/  VIMNMX R11, PT, PT, R8, 0x1, PT ;  /* 0x00000001080b7848 */ /* 0x000fc80003fe0100 */
[--C-:B------:R-:W-:Y:S01]  /*1d70*/  IADD3 R9, PT, PT, R6, 0x2, -R11.reuse ;  /* 0x0000000206097810 */ /* 0x100fe20007ffe80b */
[----:B------:R-:W-:-:S03]  /*1d80*/  IMAD.IADD R8, R8, 0x1, -R11 ;  /* 0x0000000108087824 */ /* 0x000fc600078e0a0b */
[----:B------:R-:W-:Y:S02]  /*1d90*/  LOP3.LUT R10, R9, 0xf, RZ, 0xc0, !PT ;  /* 0x0000000f090a7812 */ /* 0x000fe400078ec0ff */
[----:B------:R-:W-:Y:S01]  /*1da0*/  ISETP.GE.U32.AND P0, PT, R8, 0xf, PT ;  /* 0x0000000f0800780c */ /* 0x000fe20003f06070 */
[----:B------:R-:W-:Y:S01]  /*1db0*/  VIADD R8, R6, 0x1 ;  /* 0x0000000106087836 */ /* 0x000fe20000000000 */
[----:B------:R-:W-:-:S11]  /*1dc0*/  ISETP.NE.AND P1, PT, R10, RZ, PT ;  /* 0x000000ff0a00720c */ /* 0x000fd60003f25270 */
[----:B------:R-:W-:Y:S05]  /*1dd0*/  @!P0 BRA `(.L_x_98) ;  /* 0x00000004001c8947 */ /* 0x000fea0003800000 */
[----:B------:R-:W-:Y:S01]  /*1de0*/  MOV R7, RZ ;  /* 0x000000ff00077202 */ /* 0x000fe20000000f00 */
[----:B------:R-:W-:-:S06]  /*1df0*/  UMOV UR5, URZ ;  /* 0x000000ff00057c82 */ /* 0x000fcc0008000000 */
.L_x_99:
[C---:B------:R-:W-:Y:S02]  /*1e00*/  VIADD R12, R8.reuse, 0xffffffff ;  /* 0xffffffff080c7836 */ /* 0x040fe40000000000 */
[C---:B------:R-:W-:Y:S02]  /*1e10*/  VIADD R13, R8.reuse, 0xfffffffe ;  /* 0xfffffffe080d7836 */ /* 0x040fe40000000000 */
[----:B------:R-:W-:Y:S01]  /*1e20*/  VIADD R14, R8, 0xfffffffd ;  /* 0xfffffffd080e7836 */ /* 0x000fe20000000000 */
[----:B------:R-:W-:Y:S02]  /*1e30*/  LEA R12, R12, UR16, 0x2 ;  /* 0x000000100c0c7c11 */ /* 0x000fe4000f8e10ff */
[----:B------:R-:W-:Y:S01]  /*1e40*/  LEA R13, R13, UR16, 0x2 ;  /* 0x000000100d0d7c11 */ /* 0x000fe2000f8e10ff */
[----:B------:R-:W-:-:S03]  /*1e50*/  VIADD R15, R8, 0xfffffffc ;  /* 0xfffffffc080f7836 */ /* 0x000fc60000000000 */
[----:B------:R-:W2:Y:S01]  /*1e60*/  LDL R12, [R12] ;  /* 0x000000000c0c7983 */ /* 0x000ea20000100800 */
[----:B------:R-:W-:Y:S01]  /*1e70*/  LEA R14, R14, UR16, 0x2 ;  /* 0x000000100e0e7c11 */ /* 0x000fe2000f8e10ff */
[----:B------:R-:W-:Y:S02]  /*1e80*/  VIADD R16, R8, 0xfffffffb ;  /* 0xfffffffb08107836 */ /* 0x000fe40000000000 */
[----:B------:R-:W3:Y:S01]  /*1e90*/  LDL R13, [R13] ;  /* 0x000000000d0d7983 */ /* 0x000ee20000100800 */
[----:B------:R-:W-:-:S03]  /*1ea0*/  LEA R15, R15, UR16, 0x2 ;  /* 0x000000100f0f7c11 */ /* 0x000fc6000f8e10ff */
[----:B------:R1:W5:Y:S01]  /*1eb0*/  LDL R32, [R14] ;  /* 0x000000000e207983 */ /* 0x0003620000100800 */
[----:B------:R-:W-:Y:S02]  /*1ec0*/  IADD3 R17, PT, PT, R8, -0x6, RZ ;  /* 0xfffffffa08117810 */ /* 0x000fe40007ffe0ff */
[----:B------:R-:W-:Y:S01]  /*1ed0*/  LEA R16, R16, UR16, 0x2 ;  /* 0x0000001010107c11 */ /* 0x000fe2000f8e10ff */
[----:B------:R1:W5:Y:S01]  /*1ee0*/  LDL R33, [R15] ;  /* 0x000000000f217983 */ /* 0x0003620000100800 */
[C---:B0-----:R-:W-:Y:S01]  /*1ef0*/  VIADD R18, R8.reuse, 0xfffffff9 ;  /* 0xfffffff908127836 */ /* 0x041fe20000000000 */
[----:B------:R-:W-:Y:S01]  /*1f00*/  LEA R17, R17, UR16, 0x2 ;  /* 0x0000001011117c11 */ /* 0x000fe2000f8e10ff */
[----:B------:R-:W-:Y:S01]  /*1f10*/  VIADD R19, R8, 0xfffffff8 ;  /* 0xfffffff808137836 */ /* 0x000fe20000000000 */
[----:B----4-:R0:W4:Y:S02]  /*1f20*/  LDL R31, [R16] ;  /* 0x00000000101f7983 */ /* 0x0101240000100800 */
[----:B------:R-:W-:Y:S01]  /*1f30*/  LEA R18, R18, UR16, 0x2 ;  /* 0x0000001012127c11 */ /* 0x000fe2000f8e10ff */
[C---:B------:R-:W-:Y:S01]  /*1f40*/  VIADD R26, R8.reuse, 0xfffffff7 ;  /* 0xfffffff7081a7836 */ /* 0x040fe20000000000 */
[----:B------:R-:W4:Y:S01]  /*1f50*/  LDL R30, [R17] ;  /* 0x00000000111e7983 */ /* 0x000f220000100800 */
[----:B------:R-:W-:Y:S01]  /*1f60*/  LEA R28, R19, UR16, 0x2 ;  /* 0x00000010131c7c11 */ /* 0x000fe2000f8e10ff */
[----:B-1----:R-:W-:-:S02]  /*1f70*/  VIADD R14, R8, 0xfffffff6 ;  /* 0xfffffff6080e7836 */ /* 0x002fc40000000000 */
[----:B------:R1:W4:Y:S01]  /*1f80*/  LDL R29, [R18] ;  /* 0x00000000121d7983 */ /* 0x0003220000100800 */
[----:B------:R-:W-:Y:S01]  /*1f90*/  LEA R27, R26, UR16, 0x2 ;  /* 0x000000101a1b7c11 */ /* 0x000fe2000f8e10ff */
[----:B------:R-:W-:Y:S02]  /*1fa0*/  VIADD R15, R8, 0xfffffff5 ;  /* 0xfffffff5080f7836 */ /* 0x000fe40000000000 */
[----:B------:R-:W4:Y:S01]  /*1fb0*/  LDL R28, [R28] ;  /* 0x000000001c1c7983 */ /* 0x000f220000100800 */
[----:B------:R-:W-:-:S03]  /*1fc0*/  LEA R14, R14, UR16, 0x2 ;  /* 0x000000100e0e7c11 */ /* 0x000fc6000f8e10ff */
[----:B------:R-:W4:Y:S01]  /*1fd0*/  LDL R27, [R27] ;  /* 0x000000001b1b7983 */ /* 0x000f220000100800 */
[C---:B0-----:R-:W-:Y:S02]  /*1fe0*/  IADD3 R16, PT, PT, R8.reuse, -0xc, RZ ;  /* 0xfffffff408107810 */ /* 0x041fe40007ffe0ff */
[----:B------:R-:W-:Y:S01]  /*1ff0*/  LEA R19, R15, UR16, 0x2 ;  /* 0x000000100f137c11 */ /* 0x000fe2000f8e10ff */
[----:B------:R0:W4:Y:S01]  /*2000*/  LDL R26, [R14] ;  /* 0x000000000e1a7983 */ /* 0x0001220000100800 */
[----:B------:R-:W-:Y:S01]  /*2010*/  VIADD R15, R8, 0xfffffff3 ;  /* 0xfffffff3080f7836 */ /* 0x000fe20000000000 */
[----:B-1----:R-:W-:Y:S01]  /*2020*/  LEA R18, R16, UR16, 0x2 ;  /* 0x0000001010127c11 */ /* 0x002fe2000f8e10ff */
[----:B------:R-:W-:Y:S02]  /*2030*/  VIADD R16, R8, 0xfffffff2 ;  /* 0xfffffff208107836 */ /* 0x000fe40000000000 */
[----:B------:R-:W4:Y:S01]  /*2040*/  LDL R19, [R19] ;  /* 0x0000000013137983 */ /* 0x000f220000100800 */
[----:B------:R-:W-:-:S02]  /*2050*/  LEA R17, R15, UR16, 0x2 ;  /* 0x000000100f117c11 */ /* 0x000fc4000f8e10ff */
[----:B------:R-:W-:Y:S01]  /*2060*/  LEA R15, R16, UR16, 0x2 ;  /* 0x00000010100f7c11 */ /* 0x000fe2000f8e10ff */
[----:B------:R-:W4:Y:S01]  /*2070*/  LDL R18, [R18] ;  /* 0x0000000012127983 */ /* 0x000f220000100800 */
[C---:B------:R-:W-:Y:S02]  /*2080*/  VIADD R16, R8.reuse, 0xfffffff1 ;  /* 0xfffffff108107836 */ /* 0x040fe40000000000 */
[----:B------:R-:W-:Y:S01]  /*2090*/  VIADD R8, R8, 0xfffffff0 ;  /* 0xfffffff008087836 */ /* 0x000fe20000000000 */
[----:B------:R-:W4:Y:S02]  /*20a0*/  LDL R17, [R17] ;  /* 0x0000000011117983 */ /* 0x000f240000100800 */
[----:B------:R-:W-:Y:S02]  /*20b0*/  LEA R16, R16, UR16, 0x2 ;  /* 0x0000001010107c11 */ /* 0x000fe4000f8e10ff */
[----:B------:R-:W4:Y:S01]  /*20c0*/  LDL R15, [R15] ;  /* 0x000000000f0f7983 */ /* 0x000f220000100800 */
[----:B0-----:R-:W-:-:S03]  /*20d0*/  LEA R14, R8, UR16, 0x2 ;  /* 0x00000010080e7c11 */ /* 0x001fc6000f8e10ff */
[----:B------:R-:W4:Y:S04]  /*20e0*/  LDL R16, [R16] ;  /* 0x0000000010107983 */ /* 0x000f280000100800 */
[----:B------:R-:W4:Y:S01]  /*20f0*/  LDL R14, [R14] ;  /* 0x000000000e0e7983 */ /* 0x000f220000100800 */
[----:B------:R-:W-:Y:S01]  /*2100*/  UIADD3 UR5, UPT, UPT, UR5, 0x10, URZ ;  /* 0x0000001005057890 */ /* 0x000fe2000fffe0ff */
[----:B--2---:R-:W-:Y:S01]  /*2110*/  FFMA R12, R7, UR18, R12 ;  /* 0x00000012070c7c23 */ /* 0x004fe2000800000c */
[----:B------:R-:W-:-:S03]  /*2120*/  IADD3 R7, PT, PT, R6, 0x2, -R11 ;  /* 0x0000000206077810 */ /* 0x000fc60007ffe80b */
[----:B---3--:R-:W-:Y:S01]  /*2130*/  FFMA R13, R12, UR18, R13 ;  /* 0x000000120c0d7c23 */ /* 0x008fe2000800000d */
[----:B------:R-:W-:-:S03]  /*2140*/  LOP3.LUT R7, R7, 0xfffffff0, RZ, 0xc0, !PT ;  /* 0xfffffff007077812 */ /* 0x000fc600078ec0ff */
[----:B-----5:R-:W-:Y:S01]  /*2150*/  FFMA R32, R13, UR18, R32 ;  /* 0x000000120d207c23 */ /* 0x020fe20008000020 */
[----:B------:R-:W-:-:S03]  /*2160*/  ISETP.NE.AND P0, PT, R7, UR5, PT ;  /* 0x0000000507007c0c */ /* 0x000fc6000bf05270 */
[----:B------:R-:W-:-:S04]  /*2170*/  FFMA R32, R32, UR18, R33 ;  /* 0x0000001220207c23 */ /* 0x000fc80008000021 */
[----:B----4-:R-:W-:-:S04]  /*2180*/  FFMA R31, R32, UR18, R31 ;  /* 0x00000012201f7c23 */ /* 0x010fc8000800001f */
        /* <DEDUP_REMOVED lines=11> */
[----:B------:R-:W-:Y:S06]  /*2240*/  @P0 BRA `(.L_x_99) ;  /* 0xfffffff800ec0947 */ /* 0x000fec000383ffff */
.L_x_98:
[----:B------:R-:W-:Y:S05]  /*2250*/  @!P1 BRA `(.L_x_97) ;  /* 0x00000004002c9947 */ /* 0x000fea0003800000 */
[----:B------:R-:W-:Y:S01]  /*2260*/  VIADD R11, R10, 0xffffffff ;  /* 0xffffffff0a0b7836 */ /* 0x000fe20000000000 */
[----:B------:R-:W-:-:S04]  /*2270*/  LOP3.LUT R10, R9, 0x7, RZ, 0xc0, !PT ;  /* 0x00000007090a7812 */ /* 0x000fc800078ec0ff */
[----:B------:R-:W-:Y:S02]  /*2280*/  ISETP.GE.U32.AND P0, PT, R11, 0x7, PT ;  /* 0x000000070b00780c */ /* 0x000fe40003f06070 */
[----:B------:R-:W-:-:S11]  /*2290*/  ISETP.NE.AND P1, PT, R10, RZ, PT ;  /* 0x000000ff0a00720c */ /* 0x000fd60003f25270 */
[----:B------:R-:W-:Y:S05]  /*22a0*/  @!P0 BRA `(.L_x_100) ;  /* 0x0000000000808947 */ /* 0x000fea0003800000 */
[C---:B------:R-:W-:Y:S01]  /*22b0*/  IADD3 R11, PT, PT, R8.reuse, -0x1, RZ ;  /* 0xffffffff080b7810 */ /* 0x040fe20007ffe0ff */
[C---:B------:R-:W-:Y:S02]  /*22c0*/  VIADD R12, R8.reuse, 0xfffffffe ;  /* 0xfffffffe080c7836 */ /* 0x040fe40000000000 */
[----:B------:R-:W-:Y:S01]  /*22d0*/  VIADD R14, R8, 0xfffffffd ;  /* 0xfffffffd080e7836 */ /* 0x000fe20000000000 */
[----:B------:R-:W-:Y:S02]  /*22e0*/  LEA R11, R11, UR16, 0x2 ;  /* 0x000000100b0b7c11 */ /* 0x000fe4000f8e10ff */
[----:B------:R-:W-:Y:S01]  /*22f0*/  LEA R13, R12, UR16, 0x2 ;  /* 0x000000100c0d7c11 */ /* 0x000fe2000f8e10ff */
[----:B------:R-:W-:Y:S02]  /*2300*/  VIADD R15, R8, 0xfffffffc ;  /* 0xfffffffc080f7836 */ /* 0x000fe40000000000 */
[----:B------:R-:W2:Y:S01]  /*2310*/  LDL R12, [R11] ;  /* 0x000000000b0c7983 */ /* 0x000ea20000100800 */
[----:B------:R-:W-:Y:S01]  /*2320*/  LEA R14, R14, UR16, 0x2 ;  /* 0x000000100e0e7c11 */ /* 0x000fe2000f8e10ff */
[----:B------:R-:W-:-:S02]  /*2330*/  VIADD R17, R8, 0xfffffffb ;  /* 0xfffffffb08117836 */ /* 0x000fc40000000000 */
[----:B------:R-:W3:Y:S01]  /*2340*/  LDL R13, [R13] ;  /* 0x000000000d0d7983 */ /* 0x000ee20000100800 */
[----:B------:R-:W-:Y:S01]  /*2350*/  LEA R16, R15, UR16, 0x2 ;  /* 0x000000100f107c11 */ /* 0x000fe2000f8e10ff */
[----:B------:R-:W-:Y:S02]  /*2360*/  VIADD R19, R8, 0xfffffffa ;  /* 0xfffffffa08137836 */ /* 0x000fe40000000000 */
[----:B------:R-:W5:Y:S01]  /*2370*/  LDL R15, [R14] ;  /* 0x000000000e0f7983 */ /* 0x000f620000100800 */
[----:B0-----:R-:W-:-:S03]  /*2380*/  LEA R18, R17, UR16, 0x2 ;  /* 0x0000001011127c11 */ /* 0x001fc6000f8e10ff */
[----:B------:R-:W4:Y:S01]  /*2390*/  LDL R17, [R16] ;  /* 0x0000000010117983 */ /* 0x000f220000100800 */
[C---:B------:R-:W-:Y:S02]  /*23a0*/  IADD3 R26, PT, PT, R8.reuse, -0x7, RZ ;  /* 0xfffffff9081a7810 */ /* 0x040fe40007ffe0ff */
[----:B------:R-:W-:Y:S01]  /*23b0*/  LEA R19, R19, UR16, 0x2 ;  /* 0x0000001013137c11 */ /* 0x000fe2000f8e10ff */
[----:B------:R-:W4:Y:S01]  /*23c0*/  LDL R11, [R18] ;  /* 0x00000000120b7983 */ /* 0x000f220000100800 */
[----:B------:R-:W-:Y:S01]  /*23d0*/  VIADD R8, R8, 0xfffffff8 ;  /* 0xfffffff808087836 */ /* 0x000fe20000000000 */
[----:B------:R-:W-:Y:S02]  /*23e0*/  LEA R27, R26, UR16, 0x2 ;  /* 0x000000101a1b7c11 */ /* 0x000fe4000f8e10ff */
[----:B------:R-:W4:Y:S02]  /*23f0*/  LDL R26, [R19] ;  /* 0x00000000131a7983 */ /* 0x000f240000100800 */
[----:B------:R-:W-:-:S02]  /*2400*/  LEA R28, R8, UR16, 0x2 ;  /* 0x00000010081c7c11 */ /* 0x000fc4000f8e10ff */
[----:B------:R-:W4:Y:S04]  /*2410*/  LDL R14, [R27] ;  /* 0x000000001b0e7983 */ /* 0x000f280000100800 */
[----:B------:R-:W4:Y:S01]  /*2420*/  LDL R28, [R28] ;  /* 0x000000001c1c7983 */ /* 0x000f220000100800 */
[----:B--2---:R-:W-:-:S04]  /*2430*/  FFMA R12, R7, UR18, R12 ;  /* 0x00000012070c7c23 */ /* 0x004fc8000800000c */
[----:B---3--:R-:W-:-:S04]  /*2440*/  FFMA R12, R12, UR18, R13 ;  /* 0x000000120c0c7c23 */ /* 0x008fc8000800000d */
[----:B-----5:R-:W-:-:S04]  /*2450*/  FFMA R12, R12, UR18, R15 ;  /* 0x000000120c0c7c23 */ /* 0x020fc8000800000f */
[----:B----4-:R-:W-:-:S04]  /*2460*/  FFMA R12, R12, UR18, R17 ;  /* 0x000000120c0c7c23 */ /* 0x010fc80008000011 */
[----:B------:R-:W-:-:S04]  /*2470*/  FFMA R11, R12, UR18, R11 ;  /* 0x000000120c0b7c23 */ /* 0x000fc8000800000b */
[----:B------:R-:W-:-:S04]  /*2480*/  FFMA R11, R11, UR18, R26 ;  /* 0x000000120b0b7c23 */ /* 0x000fc8000800001a */
[----:B------:R-:W-:-:S04]  /*2490*/  FFMA R11, R11, UR18, R14 ;  /* 0x000000120b0b7c23 */ /* 0x000fc8000800000e */
[----:B------:R-:W-:-:S07]  /*24a0*/  FFMA R7, R11, UR18, R28 ;  /* 0x000000120b077c23 */ /* 0x000fce000800001c */
.L_x_100:
[----:B------:R-:W-:Y:S05]  /*24b0*/  @!P1 BRA `(.L_x_97) ;  /* 0x0000000000949947 */ /* 0x000fea0003800000 */
[----:B------:R-:W-:Y:S01]  /*24c0*/  VIADD R10, R10, 0xffffffff ;  /* 0xffffffff0a0a7836 */ /* 0x000fe20000000000 */
[----:B------:R-:W-:-:S04]  /*24d0*/  LOP3.LUT R16, R9, 0x3, RZ, 0xc0, !PT ;  /* 0x0000000309107812 */ /* 0x000fc800078ec0ff */
[----:B------:R-:W-:Y:S02]  /*24e0*/  ISETP.GE.U32.AND P0, PT, R10, 0x3, PT ;  /* 0x000000030a00780c */ /* 0x000fe40003f06070 */
[----:B------:R-:W-:-:S11]  /*24f0*/  ISETP.NE.AND P1, PT, R16, RZ, PT ;  /* 0x000000ff1000720c */ /* 0x000fd60003f25270 */
[----:B------:R-:W-:Y:S05]  /*2500*/  @!P0 BRA `(.L_x_101) ;  /* 0x0000000000408947 */ /* 0x000fea0003800000 */
[C---:B------:R-:W-:Y:S02]  /*2510*/  VIADD R9, R8.reuse, 0xffffffff ;  /* 0xffffffff08097836 */ /* 0x040fe40000000000 */
[C---:B------:R-:W-:Y:S02]  /*2520*/  VIADD R10, R8.reuse, 0xfffffffe ;  /* 0xfffffffe080a7836 */ /* 0x040fe40000000000 */
[----:B------:R-:W-:Y:S01]  /*2530*/  VIADD R12, R8, 0xfffffffd ;  /* 0xfffffffd080c7836 */ /* 0x000fe20000000000 */
[----:B------:R-:W-:Y:S02]  /*2540*/  LEA R9, R9, UR16, 0x2 ;  /* 0x0000001009097c11 */ /* 0x000fe4000f8e10ff */
[----:B------:R-:W-:-:S03]  /*2550*/  LEA R11, R10, UR16, 0x2 ;  /* 0x000000100a0b7c11 */ /* 0x000fc6000f8e10ff */
[----:B------:R-:W2:Y:S01]  /*2560*/  LDL R10, [R9] ;  /* 0x00000000090a7983 */ /* 0x000ea20000100800 */
[----:B------:R-:W-:Y:S02]  /*2570*/  LEA R12, R12, UR16, 0x2 ;  /* 0x000000100c0c7c11 */ /* 0x000fe4000f8e10ff */
[----:B------:R-:W-:Y:S01]  /*2580*/  IADD3 R8, PT, PT, R8, -0x4, RZ ;  /* 0xfffffffc08087810 */ /* 0x000fe20007ffe0ff */
[----:B------:R-:W3:Y:S03]  /*2590*/  LDL R11, [R11] ;  /* 0x000000000b0b7983 */ /* 0x000ee60000100800 */
[----:B------:R-:W-:Y:S01]  /*25a0*/  LEA R14, R8, UR16, 0x2 ;  /* 0x00000010080e7c11 */ /* 0x000fe2000f8e10ff */
[----:B------:R-:W5:Y:S04]  /*25b0*/  LDL R13, [R12] ;  /* 0x000000000c0d7983 */ /* 0x000f680000100800 */
[----:B------:R-:W4:Y:S01]  /*25c0*/  LDL R15, [R14] ;  /* 0x000000000e0f7983 */ /* 0x000f220000100800 */
[----:B--2---:R-:W-:-:S04]  /*25d0*/  FFMA R10, R7, UR18, R10 ;  /* 0x00000012070a7c23 */ /* 0x004fc8000800000a */
[----:B---3--:R-:W-:-:S04]  /*25e0*/  FFMA R10, R10, UR18, R11 ;  /* 0x000000120a0a7c23 */ /* 0x008fc8000800000b */
[----:B-----5:R-:W-:-:S04]  /*25f0*/  FFMA R10, R10, UR18, R13 ;  /* 0x000000120a0a7c23 */ /* 0x020fc8000800000d */
[----:B----4-:R-:W-:-:S07]  /*2600*/  FFMA R7, R10, UR18, R15 ;  /* 0x000000120a077c23 */ /* 0x010fce000800000f */
.L_x_101:
[----:B------:R-:W-:Y:S05]  /*2610*/  @!P1 BRA `(.L_x_97) ;  /* 0x00000000003c9947 */ /* 0x000fea0003800000 */
[----:B------:R-:W-:-:S05]  /*2620*/  VIADD R9, R8, 0xffffffff ;  /* 0xffffffff08097836 */ /* 0x000fca0000000000 */
[----:B------:R-:W-:-:S05]  /*2630*/  LEA R9, R9, UR16, 0x2 ;  /* 0x0000001009097c11 */ /* 0x000fca000f8e10ff */
[----:B------:R-:W2:Y:S01]  /*2640*/  LDL R10, [R9] ;  /* 0x00000000090a7983 */ /* 0x000ea20000100800 */
[----:B------:R-:W-:Y:S01]  /*2650*/  ISETP.NE.AND P0, PT, R16, 0x1, PT ;  /* 0x000000011000780c */ /* 0x000fe20003f05270 */
[----:B--2---:R-:W-:-:S12]  /*2660*/  FFMA R7, R7, UR18, R10 ;  /* 0x0000001207077c23 */ /* 0x004fd8000800000a */
[----:B------:R-:W-:Y:S05]  /*2670*/  @!P0 BRA `(.L_x_97) ;  /* 0x0000000000248947 */ /* 0x000fea0003800000 */
[----:B------:R-:W-:Y:S01]  /*2680*/  ISETP.NE.AND P0, PT, R16, 0x2, PT ;  /* 0x000000021000780c */ /* 0x000fe20003f05270 */
[----:B------:R-:W-:-:S05]  /*2690*/  VIADD R9, R8, 0xfffffffe ;  /* 0xfffffffe08097836 */ /* 0x000fca0000000000 */
[----:B------:R-:W-:-:S07]  /*26a0*/  LEA R9, R9, UR16, 0x2 ;  /* 0x0000001009097c11 */ /* 0x000fce000f8e10ff */
[----:B------:R-:W-:-:S05]  /*26b0*/  @P0 VIADD R8, R8, 0xfffffffd ;  /* 0xfffffffd08080836 */ /* 0x000fca0000000000 */
[----:B------:R-:W-:Y:S02]  /*26c0*/  @P0 LEA R10, R8, UR16, 0x2 ;  /* 0x00000010080a0c11 */ /* 0x000fe4000f8e10ff */
[----:B------:R-:W2:Y:S04]  /*26d0*/  LDL R8, [R9] ;  /* 0x0000000009087983 */ /* 0x000ea80000100800 */
[----:B------:R-:W3:Y:S01]  /*26e0*/  @P0 LDL R10, [R10] ;  /* 0x000000000a0a0983 */ /* 0x000ee20000100800 */
[----:B--2---:R-:W-:-:S04]  /*26f0*/  FFMA R7, R7, UR18, R8 ;  /* 0x0000001207077c23 */ /* 0x004fc80008000008 */
[----:B---3--:R-:W-:-:S07]  /*2700*/  @P0 FFMA R7, R7, UR18, R10 ;  /* 0x0000001207070c23 */ /* 0x008fce000800000a */
.L_x_97:
[----:B------:R-:W-:Y:S01]  /*2710*/  DMUL R22, R22, R24 ;  /* 0x0000001816167228 */ /* 0x000fe20000000000 */
[----:B------:R-:W-:Y:S01]  /*2720*/  IMAD.MOV.U32 R14, RZ, RZ, 0x0 ;  /* 0x00000000ff0e7424 */ /* 0x000fe200078e00ff */
[----:B------:R-:W-:-:S06]  /*2730*/  MOV R15, 0x3fd80000 ;  /* 0x3fd80000000f7802 */ /* 0x000fcc0000000f00 */
[----:B------:R-:W-:-:S08]  /*2740*/  DMUL R22, R22, R22 ;  /* 0x0000001616167228 */ /* 0x000fd00000000000 */
[----:B------:R-:W-:-:S08]  /*2750*/  DFMA R22, R20, R24, -R22 ;  /* 0x000000181416722b */ /* 0x000fd00000000816 */
        /* <DEDUP_REMOVED lines=12> */
[----:B------:R-:W-:Y:S02]  /*2820*/  VIADD R19, R21, 0xfff00000 ;  /* 0xfff0000015137836 */ /* 0x000fe40000000000 */
[----:B0-----:R-:W-:-:S04]  /*2830*/  IMAD.MOV.U32 R18, RZ, RZ, R20 ;  /* 0x000000ffff127224 */ /* 0x001fc800078e0014 */
[----:B------:R-:W-:-:S08]  /*2840*/  DFMA R16, R14, -R14, R10 ;  /* 0x8000000e0e10722b */ /* 0x000fd0000000000a */
[----:B------:R-:W-:Y:S01]  /*2850*/  DFMA R12, R16, R18, R14 ;  /* 0x00000012100c722b */ /* 0x000fe2000000000e */
[----:B------:R-:W-:Y:S10]  /*2860*/  @!P0 BRA `(.L_x_102) ;  /* 0x0000000000108947 */ /* 0x000ff40003800000 */
[----:B------:R-:W-:-:S07]  /*2870*/  MOV R12, 0x2890 ;  /* 0x00002890000c7802 */ /* 0x000fce0000000f00 */
[----:B----4-:R-:W-:Y:S05]  /*2880*/  CALL.REL.NOINC `($__internal_3_$__cuda_sm20_dsqrt_rn_f64_mediumpath_v1) ;  /* 0x0000000400107944 */ /* 0x010fea0003c00000 */
[----:B------:R-:W-:Y:S02]  /*2890*/  IMAD.MOV.U32 R12, RZ, RZ, R10 ;  /* 0x000000ffff0c7224 */ /* 0x000fe400078e000a */
[----:B------:R-:W-:-:S07]  /*28a0*/  IMAD.MOV.U32 R13, RZ, RZ, R11 ;  /* 0x000000ffff0d7224 */ /* 0x000fce00078e000b */
.L_x_102:
[----:B------:R-:W0:Y:S01]  /*28b0*/  LDCU UR5, c[0x0][0x388] ;  /* 0x00007100ff0577ac */ /* 0x000e220008000800 */
[----:B------:R-:W1:Y:S01]  /*28c0*/  F2F.F32.F64 R12, R12 ;  /* 0x0000000c000c7310 */ /* 0x000e620000301000 */
[----:B------:R-:W-:Y:S01]  /*28d0*/  PRMT R16, RZ, 0x7610, R16 ;  /* 0x00007610ff107816 */ /* 0x000fe20000000010 */
[----:B------:R-:W2:Y:S01]  /*28e0*/  LDCU.64 UR6, c[0x0][0x3d8] ;  /* 0x00007b00ff0677ac */ /* 0x000ea20008000a00 */
[----:B------:R-:W3:Y:S01]  /*28f0*/  LDCU.128 UR8, c[0x0][0x3e0] ;  /* 0x00007c00ff0877ac */ /* 0x000ee20008000c00 */
[----:B------:R-:W1:Y:S01]  /*2900*/  LDCU UR19, c[0x0][0x3c8] ;  /* 0x00007900ff1377ac */ /* 0x000e620008000800 */
[----:B0-----:R-:W-:-:S04]  /*2910*/  UIMAD UR5, UR12, UR5, UR4 ;  /* 0x000000050c0572a4 */ /* 0x001fc8000f8e0204 */
[----:B--2---:R-:W-:Y:S02]  /*2920*/  UIMAD.WIDE UR6, UR5, 0x4, UR6 ;  /* 0x00000004050678a5 */ /* 0x004fe4000f8e0206 */
[----:B---3--:R-:W-:Y:S02]  /*2930*/  UIMAD.WIDE UR8, UR5, 0x4, UR8 ;  /* 0x00000004050878a5 */ /* 0x008fe4000f8e0208 */
[----:B------:R-:W-:Y:S02]  /*2940*/  UIMAD.WIDE UR10, UR5, 0x4, UR10 ;  /* 0x00000004050a78a5 */ /* 0x000fe4000f8e020a */
[----:B------:R-:W-:Y:S01]  /*2950*/  IMAD.U32 R8, RZ, RZ, UR6 ;  /* 0x00000006ff087e24 */ /* 0x000fe2000f8e00ff */
[----:B------:R-:W-:Y:S01]  /*2960*/  MOV R9, UR7 ;  /* 0x0000000700097c02 */ /* 0x000fe20008000f00 */
[C-C-:B-1----:R-:W-:Y:S01]  /*2970*/  FFMA R17, R12.reuse, UR19, R7.reuse ;  /* 0x000000130c117c23 */ /* 0x142fe20008000007 */
[----:B------:R-:W-:Y:S02]  /*2980*/  IMAD.U32 R10, RZ, RZ, UR8 ;  /* 0x00000008ff0a7e24 */ /* 0x000fe4000f8e00ff */
[----:B------:R-:W-:Y:S01]  /*2990*/  FFMA R19, -R12, UR19, R7 ;  /* 0x000000130c137c23 */ /* 0x000fe20008000107 */
[----:B------:R-:W-:Y:S01]  /*29a0*/  IMAD.U32 R11, RZ, RZ, UR9 ;  /* 0x00000009ff0b7e24 */ /* 0x000fe2000f8e00ff */
[----:B------:R0:W-:Y:S01]  /*29b0*/  STG.E desc[UR14][R8.64], R7 ;  /* 0x0000000708007986 */ /* 0x0001e2000c10190e */
[----:B------:R-:W-:-:S02]  /*29c0*/  IMAD.U32 R14, RZ, RZ, UR10 ;  /* 0x0000000aff0e7e24 */ /* 0x000fc4000f8e00ff */
[----:B------:R-:W-:Y:S01]  /*29d0*/  IMAD.U32 R15, RZ, RZ, UR11 ;  /* 0x0000000bff0f7e24 */ /* 0x000fe2000f8e00ff */
[----:B------:R0:W-:Y:S04]  /*29e0*/  STG.E desc[UR14][R10.64], R17 ;  /* 0x000000110a007986 */ /* 0x0001e8000c10190e */
[----:B------:R0:W-:Y:S02]  /*29f0*/  STG.E desc[UR14][R14.64], R19 ;  /* 0x000000130e007986 */ /* 0x0001e4000c10190e */
.L_x_80:
[----:B------:R-:W1:Y:S01]  /*2a00*/  LDCU UR5, c[0x0][0x388] ;  /* 0x00007100ff0577ac */ /* 0x000e620008000800 */
[----:B------:R-:W-:-:S04]  /*2a10*/  UIADD3 UR4, UPT, UPT, UR4, 0x1, URZ ;  /* 0x0000000104047890 */ /* 0x000fc8000fffe0ff */
[----:B-1----:R-:W-:-:S09]  /*2a20*/  UISETP.NE.AND UP0, UPT, UR4, UR5, UPT ;  /* 0x000000050400728c */ /* 0x002fd2000bf05270 */
[----:B------:R-:W-:Y:S05]  /*2a30*/  BRA.U UP0, `(.L_x_103) ;  /* 0xffffffd9007c7547 */ /* 0x000fea000b83ffff */
[----:B------:R-:W-:Y:S05]  /*2a40*/  EXIT ;  /* 0x000000000000794d */ /* 0x000fea0003800000 */
        .weak           $__internal_2_$__cuda_sm20_dblrcp_rn_slowpath_v3
        .type           $__internal_2_$__cuda_sm20_dblrcp_rn_slowpath_v3,@function
        .size           $__internal_2_$__cuda_sm20_dblrcp_rn_slowpath_v3,($__internal_3_$__cuda_sm20_dsqrt_rn_f64_mediumpath_v1 - $__internal_2_$__cuda_sm20_dblrcp_rn_slowpath_v3)
$__internal_2_$__cuda_sm20_dblrcp_rn_slowpath_v3:
[----:B------:R-:W-:-:S14]  /*2a50*/  DSETP.GTU.AND P0, PT, |R2|, +INF , PT ;  /* 0x7ff000000200742a */ /* 0x000fdc0003f0c200 */
[----:B------:R-:W-:Y:S05]  /*2a60*/  @P0 BRA `(.L_x_104) ;  /* 0x00000000007c0947 */ /* 0x000fea0003800000 */
[----:B------:R-:W-:-:S05]  /*2a70*/  LOP3.LUT R5, R3, 0x7fffffff, RZ, 0xc0, !PT ;  /* 0x7fffffff03057812 */ /* 0x000fca00078ec0ff */
[----:B------:R-:W-:-:S05]  /*2a80*/  VIADD R7, R5, 0xffffffff ;  /* 0xffffffff05077836 */ /* 0x000fca0000000000 */
[----:B------:R-:W-:-:S13]  /*2a90*/  ISETP.GE.U32.AND P0, PT, R7, 0x7fefffff, PT ;  /* 0x7fefffff0700780c */ /* 0x000fda0003f06070 */
[----:B------:R-:W-:Y:S02]  /*2aa0*/  @P0 LOP3.LUT R9, R3, 0x7ff00000, RZ, 0x3c, !PT ;  /* 0x7ff0000003090812 */ /* 0x000fe400078e3cff */
[----:B------:R-:W-:Y:S01]  /*2ab0*/  @P0 MOV R8, RZ ;  /* 0x000000ff00080202 */ /* 0x000fe20000000f00 */
[----:B------:R-:W-:Y:S06]  /*2ac0*/  @P0 BRA `(.L_x_105) ;  /* 0x00000000006c0947 */ /* 0x000fec0003800000 */
[----:B------:R-:W-:-:S13]  /*2ad0*/  ISETP.GE.U32.AND P0, PT, R5, 0x1000001, PT ;  /* 0x010000010500780c */ /* 0x000fda0003f06070 */
[----:B------:R-:W-:Y:S05]  /*2ae0*/  @!P0 BRA `(.L_x_106) ;  /* 0x0000000000348947 */ /* 0x000fea0003800000 */
[----:B------:R-:W-:Y:S02]  /*2af0*/  VIADD R9, R3, 0xc0200000 ;  /* 0xc020000003097836 */ /* 0x000fe40000000000 */
[----:B------:R-:W-:Y:S02]  /*2b00*/  IMAD.MOV.U32 R8, RZ, RZ, R2 ;  /* 0x000000ffff087224 */ /* 0x000fe400078e0002 */
        /* <DEDUP_REMOVED lines=11> */
.L_x_106:
        /* <DEDUP_REMOVED lines=10> */
.L_x_104:
[----:B------:R-:W-:Y:S01]  /*2c60*/  LOP3.LUT R9, R3, 0x80000, RZ, 0xfc, !PT ;  /* 0x0008000003097812 */ /* 0x000fe200078efcff */
[----:B------:R-:W-:-:S07]  /*2c70*/  IMAD.MOV.U32 R8, RZ, RZ, R2 ;  /* 0x000000ffff087224 */ /* 0x000fce00078e0002 */
.L_x_105:
[----:B------:R-:W-:Y:S01]  /*2c80*/  IMAD.MOV.U32 R2, RZ, RZ, R0 ;  /* 0x000000ffff027224 */ /* 0x000fe200078e0000 */
[----:B------:R-:W-:Y:S01]  /*2c90*/  MOV R25, R9 ;  /* 0x0000000900197202 */ /* 0x000fe20000000f00 */
[----:B------:R-:W-:Y:S02]  /*2ca0*/  IMAD.MOV.U32 R3, RZ, RZ, 0x0 ;  /* 0x00000000ff037424 */ /* 0x000fe400078e00ff */
[----:B------:R-:W-:Y:S02]  /*2cb0*/  IMAD.MOV.U32 R24, RZ, RZ, R8 ;  /* 0x000000ffff187224 */ /* 0x000fe400078e0008 */
[----:B------:R-:W-:Y:S05]  /*2cc0*/  RET.REL.NODEC R2 `(prb_batch_f32) ;  /* 0xffffffd002cc7950 */ /* 0x000fea0003c3ffff */
        .weak           $__internal_3_$__cuda_sm20_dsqrt_rn_f64_mediumpath_v1
        .type           $__internal_3_$__cuda_sm20_dsqrt_rn_f64_mediumpath_v1,@function
        .size           $__internal_3_$__cuda_sm20_dsqrt_rn_f64_mediumpath_v1,(.L_x_114 - $__internal_3_$__cuda_sm20_dsqrt_rn_f64_mediumpath_v1)
$__internal_3_$__cuda_sm20_dsqrt_rn_f64_mediumpath_v1:
[----:B------:R-:W-:Y:S01]  /*2cd0*/  ISETP.GE.U32.AND P0, PT, R8, -0x3400000, PT ;  /* 0xfcc000000800780c */ /* 0x000fe20003f06070 */
[----:B------:R-:W-:Y:S01]  /*2ce0*/  IMAD.MOV.U32 R8, RZ, RZ, R10 ;  /* 0x000000ffff087224 */ /* 0x000fe200078e000a */
[----:B------:R-:W-:Y:S01]  /*2cf0*/  MOV R10, R16 ;  /* 0x00000010000a7202 */ /* 0x000fe20000000f00 */
[----:B------:R-:W-:Y:S02]  /*2d00*/  IMAD.MOV.U32 R9, RZ, RZ, R11 ;  /* 0x000000ffff097224 */ /* 0x000fe400078e000b */
[----:B------:R-:W-:Y:S02]  /*2d10*/  IMAD.MOV.U32 R18, RZ, RZ, R20 ;  /* 0x000000ffff127224 */ /* 0x000fe400078e0014 */
[----:B------:R-:W-:-:S06]  /*2d20*/  IMAD.MOV.U32 R11, RZ, RZ, R17 ;  /* 0x000000ffff0b7224 */ /* 0x000fcc00078e0011 */
        /* <DEDUP_REMOVED lines=9> */
.L_x_107:
[----:B------:R-:W-:-:S14]  /*2dc0*/  DSETP.NE.AND P0, PT, R8, RZ, PT ;  /* 0x000000ff0800722a */ /* 0x000fdc0003f05000 */
[----:B------:R-:W-:Y:S05]  /*2dd0*/  @!P0 BRA `(.L_x_109) ;  /* 0x0000000000588947 */ /* 0x000fea0003800000 */
[----:B------:R-:W-:-:S13]  /*2de0*/  ISETP.GE.AND P0, PT, R9, RZ, PT ;  /* 0x000000ff0900720c */ /* 0x000fda0003f06270 */
[----:B------:R-:W-:Y:S02]  /*2df0*/  @!P0 IMAD.MOV.U32 R10, RZ, RZ, 0x0 ;  /* 0x00000000ff0a8424 */ /* 0x000fe400078e00ff */
[----:B------:R-:W-:Y:S01]  /*2e00*/  @!P0 IMAD.MOV.U32 R11, RZ, RZ, -0x80000 ;  /* 0xfff80000ff0b8424 */ /* 0x000fe200078e00ff */
[----:B------:R-:W-:Y:S06]  /*2e10*/  @!P0 BRA `(.L_x_108) ;  /* 0x00000000004c8947 */ /* 0x000fec0003800000 */
[----:B------:R-:W-:-:S13]  /*2e20*/  ISETP.GT.AND P0, PT, R9, 0x7fefffff, PT ;  /* 0x7fefffff0900780c */ /* 0x000fda0003f04270 */
[----:B------:R-:W-:Y:S05]  /*2e30*/  @P0 BRA `(.L_x_109) ;  /* 0x0000000000400947 */ /* 0x000fea0003800000 */
[----:B------:R-:W-:Y:S01]  /*2e40*/  DMUL R8, R8, 8.11296384146066816958e+31 ;  /* 0x4690000008087828 */ /* 0x000fe20000000000 */
[----:B------:R-:W-:Y:S01]  /*2e50*/  IMAD.MOV.U32 R10, RZ, RZ, RZ ;  /* 0x000000ffff0a7224 */ /* 0x000fe200078e00ff */
[----:B------:R-:W-:Y:S01]  /*2e60*/  MOV R16, 0x0 ;  /* 0x0000000000107802 */ /* 0x000fe20000000f00 */
[----:B------:R-:W-:-:S03]  /*2e70*/  IMAD.MOV.U32 R17, RZ, RZ, 0x3fd80000 ;  /* 0x3fd80000ff117424 */ /* 0x000fc600078e00ff */
        /* <DEDUP_REMOVED lines=10> */
[----:B------:R-:W-:Y:S01]  /*2f20*/  VIADD R11, R11, 0xfcb00000 ;  /* 0xfcb000000b0b7836 */ /* 0x000fe20000000000 */
[----:B------:R-:W-:Y:S06]  /*2f30*/  BRA `(.L_x_108) ;  /* 0x0000000000047947 */ /* 0x000fec0003800000 */
.L_x_109:
[----:B------:R-:W-:-:S11]  /*2f40*/  DADD R10, R8, R8 ;  /* 0x00000000080a7229 */ /* 0x000fd60000000008 */
.L_x_108:
[----:B------:R-:W-:-:S04]  /*2f50*/  IMAD.MOV.U32 R13, RZ, RZ, 0x0 ;  /* 0x00000000ff0d7424 */ /* 0x000fc800078e00ff */
[----:B------:R-:W-:Y:S05]  /*2f60*/  RET.REL.NODEC R12 `(prb_batch_f32) ;  /* 0xffffffd00c247950 */ /* 0x000fea0003c3ffff */
.L_x_110:
        /* <DEDUP_REMOVED lines=9> */
.L_x_114:


//--------------------- .nv.shared.reserved.0     --------------------------
	.section	.nv.shared.reserved.0,"aw",@nobits
	.weak		__nv_reservedSMEM_offset_0_alias
	.size		__nv_reservedSMEM_offset_0_alias, 0, 64
	.other		__nv_reservedSMEM_offset_0_alias,@"STO_CUDA_RESERVED_SHARED STV_DEFAULT"
__nv_reservedSMEM_offset_0_alias:
	.zero		0
	.zero		64


//--------------------- .nv.constant0.prb_many_series_one_param_f32 --------------------------
	.section	.nv.constant0.prb_many_series_one_param_f32,"a",@progbits
	.sectionflags	@""
	.align	4
.nv.constant0.prb_many_series_one_param_f32:
	.zero		992


//--------------------- .nv.constant0.prb_batch_f32 --------------------------
	.section	.nv.constant0.prb_batch_f32,"a",@progbits
	.sectionflags	@""
	.align	4
.nv.constant0.prb_batch_f32:
	.zero		1008


//--------------------- SYMBOLS --------------------------

	.type		.nv.reservedSmem.offset0,@object
	.size		.nv.reservedSmem.offset0,0x4
